	.target	sm_100a

	.elftype	@"ET_EXEC"


//--------------------- .note.nv.tkinfo           --------------------------
	.section	.note.nv.tkinfo,"",@"SHT_NOTE"
	.sectionflags	@"SHF_NOTE_NV_TKINFO"
	.tkinfo
        /*0018*/ 	.word	0x00000002
        /*0030*/ 	.string	""
        /*0030*/ 	.string	"ptxas"
        /*0030*/ 	.string	"Cuda compilation tools, release 13.0, V13.0.88"
        /*0030*/ 	.string	"Build cuda_13.0.r13.0/compiler.36424714_0"
        /*0030*/ 	.string	"-arch sm_100a -m 64 "



//--------------------- .note.nv.cuinfo           --------------------------
	.section	.note.nv.cuinfo,"",@"SHT_NOTE"
	.sectionflags	@"SHF_NOTE_NV_CUINFO"
        /*0018*/ 	.short	0x0002
        /*001a*/ 	.short	0x0064
        /*001c*/ 	.short	0x0082
	.zero		2


//--------------------- .nv.info                  --------------------------
	.section	.nv.info,"",@"SHT_CUDA_INFO"
	.align	4


	//----- nvinfo : EIATTR_REGCOUNT
	.align		4
        /*0000*/ 	.byte	0x04, 0x2f
        /*0002*/ 	.short	(.L_19 - .L_18)
	.align		4
.L_18:
        /*0004*/ 	.word	index@(_ZN7cutlass13device_kernelINS_4gemm6kernel13GemmUniversalIN4cute5tupleIJiiiiEEENS1_10collective13CollectiveMmaINS1_35MainloopSm100TmaUmmaWarpSpecializedILi34ELi2ELi4ENS5_IJNS4_1CILi4EEENSA_ILi2EEENSA_ILi1EEEEEEEENS5_IJNSA_ILi64EEENSA_ILi128EEENSA_ILi32EEEEEEaNS5_IJlSD_lEEEaSK_NS4_8TiledMMAINS4_8MMA_AtomIJNS4_15SM100_MMA_S8_SSIaaiLi64ELi128ELNS4_4UMMA5MajorE0ELSP_0ELNSO_8SaturateE0EEEEEENS4_6LayoutINS5_IJSD_SD_SD_EEENS5_IJNSA_ILi0EEESV_SV_EEEEENS5_IJNS4_10UnderscoreESY_SY_EEEEENS4_23SM90_TMA_LOAD_MULTICASTENS4_14ComposedLayoutINS4_7SwizzleILi1ELi4ELi3EEENS4_18smem_ptr_flag_bitsILi8EEENST_INS5_IJNSA_ILi8EEESI_EEENS5_IJSI_SD_EEEEEEEvNS4_8identityES11_S1B_vS1C_EENS_8epilogue10collective18CollectiveEpilogueINS1E_23Sm100TmaWarpSpecializedILi2ELi2ELi32ELb0ELb0EEEJSJ_NS5_IJNST_ISG_SD_EES1J_EEEaSK_aSK_NS1E_6fusion15FusionCallbacksIS1I_NS1L_17LinearCombinationIaiaiLNS_15FloatRoundStyleE2EEESJ_S1K_JEEENS4_5SM1004TMEM4LOAD26SM100_TMEM_LOAD_16dp32b32xENS4_13SM90_TMA_LOADENS12_INS13_ILi2ELi4ELi3EEES16_NST_INS5_IJS17_SG_EEENS5_IJSG_SD_EEEEEEENS4_39AutoVectorizingCopyWithAssumedAlignmentILi128EEENS4_14SM90_TMA_STOREES20_S22_S22_EEEvvEEEEvNT_6ParamsE)
        /*0008*/ 	.word	0x0000005a


	//----- nvinfo : EIATTR_FRAME_SIZE
	.align		4
.L_19:
        /*000c*/ 	.byte	0x04, 0x11
        /*000e*/ 	.short	(.L_21 - .L_20)
	.align		4
.L_20:
        /*0010*/ 	.word	index@($__internal_2_$__cuda_sm10x_tcgen05_guardrail_trap_unallocated_columns_being_dealloced)
        /*0014*/ 	.word	0x00000000


	//----- nvinfo : EIATTR_FRAME_SIZE
	.align		4
.L_21:
        /*0018*/ 	.byte	0x04, 0x11
        /*001a*/ 	.short	(.L_23 - .L_22)
	.align		4
.L_22:
        /*001c*/ 	.word	index@($__internal_1_$__cuda_sm10x_tcgen05_guardrail_trap_phase_invalid_during_alloc)
        /*0020*/ 	.word	0x00000000


	//----- nvinfo : EIATTR_FRAME_SIZE
	.align		4
.L_23:
        /*0024*/ 	.byte	0x04, 0x11
        /*0026*/ 	.short	(.L_25 - .L_24)
	.align		4
.L_24:
        /*0028*/ 	.word	index@($__internal_0_$__cuda_sm10x_tcgen05_guardrail_trap_col_being_dealloced_not_returned_by_alloc)
        /*002c*/ 	.word	0x00000000


	//----- nvinfo : EIATTR_FRAME_SIZE
	.align		4
.L_25:
        /*0030*/ 	.byte	0x04, 0x11
        /*0032*/ 	.short	(.L_27 - .L_26)
	.align		4
.L_26:
        /*0034*/ 	.word	index@(_ZN7cutlass13device_kernelINS_4gemm6kernel13GemmUniversalIN4cute5tupleIJiiiiEEENS1_10collective13CollectiveMmaINS1_35MainloopSm100TmaUmmaWarpSpecializedILi34ELi2ELi4ENS5_IJNS4_1CILi4EEENSA_ILi2EEENSA_ILi1EEEEEEEENS5_IJNSA_ILi64EEENSA_ILi128EEENSA_ILi32EEEEEEaNS5_IJlSD_lEEEaSK_NS4_8TiledMMAINS4_8MMA_AtomIJNS4_15SM100_MMA_S8_SSIaaiLi64ELi128ELNS4_4UMMA5MajorE0ELSP_0ELNSO_8SaturateE0EEEEEENS4_6LayoutINS5_IJSD_SD_SD_EEENS5_IJNSA_ILi0EEESV_SV_EEEEENS5_IJNS4_10UnderscoreESY_SY_EEEEENS4_23SM90_TMA_LOAD_MULTICASTENS4_14ComposedLayoutINS4_7SwizzleILi1ELi4ELi3EEENS4_18smem_ptr_flag_bitsILi8EEENST_INS5_IJNSA_ILi8EEESI_EEENS5_IJSI_SD_EEEEEEEvNS4_8identityES11_S1B_vS1C_EENS_8epilogue10collective18CollectiveEpilogueINS1E_23Sm100TmaWarpSpecializedILi2ELi2ELi32ELb0ELb0EEEJSJ_NS5_IJNST_ISG_SD_EES1J_EEEaSK_aSK_NS1E_6fusion15FusionCallbacksIS1I_NS1L_17LinearCombinationIaiaiLNS_15FloatRoundStyleE2EEESJ_S1K_JEEENS4_5SM1004TMEM4LOAD26SM100_TMEM_LOAD_16dp32b32xENS4_13SM90_TMA_LOADENS12_INS13_ILi2ELi4ELi3EEES16_NST_INS5_IJS17_SG_EEENS5_IJSG_SD_EEEEEEENS4_39AutoVectorizingCopyWithAssumedAlignmentILi128EEENS4_14SM90_TMA_STOREES20_S22_S22_EEEvvEEEEvNT_6ParamsE)
        /*0038*/ 	.word	0x00000000


	//----- nvinfo : EIATTR_MIN_STACK_SIZE
	.align		4
.L_27:
        /*003c*/ 	.byte	0x04, 0x12
        /*003e*/ 	.short	(.L_29 - .L_28)
	.align		4
.L_28:
        /*0040*/ 	.word	index@(_ZN7cutlass13device_kernelINS_4gemm6kernel13GemmUniversalIN4cute5tupleIJiiiiEEENS1_10collective13CollectiveMmaINS1_35MainloopSm100TmaUmmaWarpSpecializedILi34ELi2ELi4ENS5_IJNS4_1CILi4EEENSA_ILi2EEENSA_ILi1EEEEEEEENS5_IJNSA_ILi64EEENSA_ILi128EEENSA_ILi32EEEEEEaNS5_IJlSD_lEEEaSK_NS4_8TiledMMAINS4_8MMA_AtomIJNS4_15SM100_MMA_S8_SSIaaiLi64ELi128ELNS4_4UMMA5MajorE0ELSP_0ELNSO_8SaturateE0EEEEEENS4_6LayoutINS5_IJSD_SD_SD_EEENS5_IJNSA_ILi0EEESV_SV_EEEEENS5_IJNS4_10UnderscoreESY_SY_EEEEENS4_23SM90_TMA_LOAD_MULTICASTENS4_14ComposedLayoutINS4_7SwizzleILi1ELi4ELi3EEENS4_18smem_ptr_flag_bitsILi8EEENST_INS5_IJNSA_ILi8EEESI_EEENS5_IJSI_SD_EEEEEEEvNS4_8identityES11_S1B_vS1C_EENS_8epilogue10collective18CollectiveEpilogueINS1E_23Sm100TmaWarpSpecializedILi2ELi2ELi32ELb0ELb0EEEJSJ_NS5_IJNST_ISG_SD_EES1J_EEEaSK_aSK_NS1E_6fusion15FusionCallbacksIS1I_NS1L_17LinearCombinationIaiaiLNS_15FloatRoundStyleE2EEESJ_S1K_JEEENS4_5SM1004TMEM4LOAD26SM100_TMEM_LOAD_16dp32b32xENS4_13SM90_TMA_LOADENS12_INS13_ILi2ELi4ELi3EEES16_NST_INS5_IJS17_SG_EEENS5_IJSG_SD_EEEEEEENS4_39AutoVectorizingCopyWithAssumedAlignmentILi128EEENS4_14SM90_TMA_STOREES20_S22_S22_EEEvvEEEEvNT_6ParamsE)
        /*0044*/ 	.word	0x00000000
.L_29:


//--------------------- .nv.compat                --------------------------
	.section	.nv.compat,"",@"SHT_CUDA_COMPAT_INFO"
	.align	4
        /*0000*/ 	.byte	0x02, 0x09, 0x01, 0x00, 0x02, 0x02, 0x03, 0x00, 0x02, 0x05, 0x06, 0x00, 0x03, 0x07, 0x01, 0x01
        /*0010*/ 	.byte	0x02, 0x03, 0x01, 0x00, 0x02, 0x06, 0x01, 0x00, 0x04, 0x0b, 0x08, 0x00, 0x01, 0x00, 0x00, 0x00
        /*0020*/ 	.byte	0x00, 0x00, 0x00, 0x00


//--------------------- .nv.info._ZN7cutlass13device_kernelINS_4gemm6kernel13GemmUniversalIN4cute5tupleIJiiiiEEENS1_10collective13CollectiveMmaINS1_35MainloopSm100TmaUmmaWarpSpecializedILi34ELi2ELi4ENS5_IJNS4_1CILi4EEENSA_ILi2EEENSA_ILi1EEEEEEEENS5_IJNSA_ILi64EEENSA_ILi128EEENSA_ILi32EEEEEEaNS5_IJlSD_lEEEaSK_NS4_8TiledMMAINS4_8MMA_AtomIJNS4_15SM100_MMA_S8_SSIaaiLi64ELi128ELNS4_4UMMA5MajorE0ELSP_0ELNSO_8SaturateE0EEEEEENS4_6LayoutINS5_IJSD_SD_SD_EEENS5_IJNSA_ILi0EEESV_SV_EEEEENS5_IJNS4_10UnderscoreESY_SY_EEEEENS4_23SM90_TMA_LOAD_MULTICASTENS4_14ComposedLayoutINS4_7SwizzleILi1ELi4ELi3EEENS4_18smem_ptr_flag_bitsILi8EEENST_INS5_IJNSA_ILi8EEESI_EEENS5_IJSI_SD_EEEEEEEvNS4_8identityES11_S1B_vS1C_EENS_8epilogue10collective18CollectiveEpilogueINS1E_23Sm100TmaWarpSpecializedILi2ELi2ELi32ELb0ELb0EEEJSJ_NS5_IJNST_ISG_SD_EES1J_EEEaSK_aSK_NS1E_6fusion15FusionCallbacksIS1I_NS1L_17LinearCombinationIaiaiLNS_15FloatRoundStyleE2EEESJ_S1K_JEEENS4_5SM1004TMEM4LOAD26SM100_TMEM_LOAD_16dp32b32xENS4_13SM90_TMA_LOADENS12_INS13_ILi2ELi4ELi3EEES16_NST_INS5_IJS17_SG_EEENS5_IJSG_SD_EEEEEEENS4_39AutoVectorizingCopyWithAssumedAlignmentILi128EEENS4_14SM90_TMA_STOREES20_S22_S22_EEEvvEEEEvNT_6ParamsE --------------------------
	.section	.nv.info._ZN7cutlass13device_kernelINS_4gemm6kernel13GemmUniversalIN4cute5tupleIJiiiiEEENS1_10collective13CollectiveMmaINS1_35MainloopSm100TmaUmmaWarpSpecializedILi34ELi2ELi4ENS5_IJNS4_1CILi4EEENSA_ILi2EEENSA_ILi1EEEEEEEENS5_IJNSA_ILi64EEENSA_ILi128EEENSA_ILi32EEEEEEaNS5_IJlSD_lEEEaSK_NS4_8TiledMMAINS4_8MMA_AtomIJNS4_15SM100_MMA_S8_SSIaaiLi64ELi128ELNS4_4UMMA5MajorE0ELSP_0ELNSO_8SaturateE0EEEEEENS4_6LayoutINS5_IJSD_SD_SD_EEENS5_IJNSA_ILi0EEESV_SV_EEEEENS5_IJNS4_10UnderscoreESY_SY_EEEEENS4_23SM90_TMA_LOAD_MULTICASTENS4_14ComposedLayoutINS4_7SwizzleILi1ELi4ELi3EEENS4_18smem_ptr_flag_bitsILi8EEENST_INS5_IJNSA_ILi8EEESI_EEENS5_IJSI_SD_EEEEEEEvNS4_8identityES11_S1B_vS1C_EENS_8epilogue10collective18CollectiveEpilogueINS1E_23Sm100TmaWarpSpecializedILi2ELi2ELi32ELb0ELb0EEEJSJ_NS5_IJNST_ISG_SD_EES1J_EEEaSK_aSK_NS1E_6fusion15FusionCallbacksIS1I_NS1L_17LinearCombinationIaiaiLNS_15FloatRoundStyleE2EEESJ_S1K_JEEENS4_5SM1004TMEM4LOAD26SM100_TMEM_LOAD_16dp32b32xENS4_13SM90_TMA_LOADENS12_INS13_ILi2ELi4ELi3EEES16_NST_INS5_IJS17_SG_EEENS5_IJSG_SD_EEEEEEENS4_39AutoVectorizingCopyWithAssumedAlignmentILi128EEENS4_14SM90_TMA_STOREES20_S22_S22_EEEvvEEEEvNT_6ParamsE,"",@"SHT_CUDA_INFO"
	.sectionflags	@""
	.align	4


	//----- nvinfo : EIATTR_CUDA_API_VERSION
	.align		4
        /*0000*/ 	.byte	0x04, 0x37
        /*0002*/ 	.short	(.L_31 - .L_30)
.L_30:
        /*0004*/ 	.word	0x00000082


	//----- nvinfo : EIATTR_KPARAM_INFO
	.align		4
.L_31:
        /*0008*/ 	.byte	0x04, 0x17
        /*000a*/ 	.short	(.L_33 - .L_32)
.L_32:
        /*000c*/ 	.word	0x00000000
        /*0010*/ 	.short	0x0000
        /*0012*/ 	.short	0x0000
        /*0014*/ 	.byte	0x00, 0xf0, 0x01, 0x20


	//----- nvinfo : EIATTR_AT_ENTRY_FRAGMENTS
	.align		4
.L_33:
        /*0018*/ 	.byte	0x04, 0x4f
        /*001a*/ 	.short	(.L_35 - .L_34)


	//   ....[0]....
.L_34:
        /*001c*/ 	.word	0x00000006


	//----- nvinfo : EIATTR_RESERVED_SMEM_USED
	.align		4
.L_35:
        /*0020*/ 	.byte	0x01, 0x41
	.zero		2


	//----- nvinfo : EIATTR_SPARSE_MMA_MASK
	.align		4
        /*0024*/ 	.byte	0x03, 0x50
        /*0026*/ 	.short	0x0000


	//----- nvinfo : EIATTR_TCGEN05_1CTA_USED
	.align		4
        /*0028*/ 	.byte	0x01, 0x51
	.zero		2


	//----- nvinfo : EIATTR_MAXREG_COUNT
	.align		4
        /*002c*/ 	.byte	0x03, 0x1b
        /*002e*/ 	.short	0x00ff


	//----- nvinfo : EIATTR_NUM_BARRIERS
	.align		4
        /*0030*/ 	.byte	0x02, 0x4c
        /*0032*/ 	.byte	0x07
	.zero		1


	//----- nvinfo : EIATTR_EXTERNS
	.align		4
        /*0034*/ 	.byte	0x04, 0x0f
        /*0036*/ 	.short	(.L_37 - .L_36)


	//   ....[0]....
	.align		4
.L_36:
        /*0038*/ 	.word	index@(__assertfail)


	//----- nvinfo : EIATTR_MERCURY_ISA_VERSION
	.align		4
.L_37:
        /*003c*/ 	.byte	0x03, 0x5f
        /*003e*/ 	.short	0x0101


	//----- nvinfo : EIATTR_INT_WARP_WIDE_INSTR_OFFSETS
	.align		4
        /*0040*/ 	.byte	0x04, 0x31
        /*0042*/ 	.short	(.L_39 - .L_38)


	//   ....[0]....
.L_38:
        /*0044*/ 	.word	0x00005240


	//   ....[1]....
        /*0048*/ 	.word	0x00005270


	//   ....[2]....
        /*004c*/ 	.word	0x00005290


	//   ....[3]....
        /*0050*/ 	.word	0x00005db0


	//   ....[4]....
        /*0054*/ 	.word	0x00005e20


	//   ....[5]....
        /*0058*/ 	.word	0x00005f00


	//   ....[6]....
        /*005c*/ 	.word	0x00005fb0


	//----- nvinfo : EIATTR_COOP_GROUP_MASK_REGIDS
	.align		4
.L_39:
        /*0060*/ 	.byte	0x04, 0x29
        /*0062*/ 	.short	(.L_41 - .L_40)


	//   ....[0]....
.L_40:
        /*0064*/ 	.word	0xffffffff


	//   ....[1]....
        /*0068*/ 	.word	0xffffffff


	//   ....[2]....
        /*006c*/ 	.word	0xffffffff


	//   ....[3]....
        /*0070*/ 	.word	0xffffffff


	//   ....[4]....
        /*0074*/ 	.word	0xffffffff


	//   ....[5]....
        /*0078*/ 	.word	0xffffffff


	//   ....[6]....
        /*007c*/ 	.word	0xffffffff


	//   ....[7]....
        /*0080*/ 	.word	0xffffffff


	//   ....[8]....
        /*0084*/ 	.word	0xffffffff


	//   ....[9]....
        /*0088*/ 	.word	0xffffffff


	//   ....[10]....
        /*008c*/ 	.word	0xffffffff


	//   ....[11]....
        /*0090*/ 	.word	0xffffffff


	//   ....[12]....
        /*0094*/ 	.word	0xffffffff


	//   ....[13]....
        /*0098*/ 	.word	0xffffffff


	//----- nvinfo : EIATTR_COOP_GROUP_INSTR_OFFSETS
	.align		4
.L_41:
        /*009c*/ 	.byte	0x04, 0x28
        /*009e*/ 	.short	(.L_43 - .L_42)


	//   ....[0]....
.L_42:
        /*00a0*/ 	.word	0x00000080


	//   ....[1]....
        /*00a4*/ 	.word	0x000004f0


	//   ....[2]....
        /*00a8*/ 	.word	0x00000a90


	//   ....[3]....
        /*00ac*/ 	.word	0x00000bf0


	//   ....[4]....
        /*00b0*/ 	.word	0x00000cf0


	//   ....[5]....
        /*00b4*/ 	.word	0x00000e60


	//   ....[6]....
        /*00b8*/ 	.word	0x00001000


	//   ....[7]....
        /*00bc*/ 	.word	0x000011b0


	//   ....[8]....
        /*00c0*/ 	.word	0x000025f0


	//   ....[9]....
        /*00c4*/ 	.word	0x00004580


	//   ....[10]....
        /*00c8*/ 	.word	0x00004790


	//   ....[11]....
        /*00cc*/ 	.word	0x000047c0


	//   ....[12]....
        /*00d0*/ 	.word	0x00005120


	//   ....[13]....
        /*00d4*/ 	.word	0x00005350


	//----- nvinfo : EIATTR_VRC_CTA_INIT_COUNT
	.align		4
.L_43:
        /*00d8*/ 	.byte	0x02, 0x4a
        /*00da*/ 	.byte	0x80
	.zero		1


	//----- nvinfo : EIATTR_SYSCALL_OFFSETS
	.align		4
        /*00dc*/ 	.byte	0x04, 0x46
        /*00de*/ 	.short	(.L_45 - .L_44)


	//   ....[0]....
.L_44:
        /*00e0*/ 	.word	0x00006bb0


	//   ....[1]....
        /*00e4*/ 	.word	0x00006cf0


	//   ....[2]....
        /*00e8*/ 	.word	0x00007520


	//   ....[3]....
        /*00ec*/ 	.word	0x000082c0


	//----- nvinfo : EIATTR_MBARRIER_INSTR_OFFSETS
	.align		4
.L_45:
        /*00f0*/ 	.byte	0x04, 0x39
        /*00f2*/ 	.short	(.L_47 - .L_46)


	//   ....[0]....
.L_46:
        /*00f4*/ 	.word	0x00000630
        /*00f8*/ 	.word	0x000000ff
        /*00fc*/ 	.word	0x00000000
        /*0100*/ 	.short	0x0100
        /*0102*/ 	.byte	0x04
	.zero		1


	//   ....[1]....
        /*0104*/ 	.word	0x00000640
        /*0108*/ 	.word	0x000000ff
        /*010c*/ 	.word	0x00000110
        /*0110*/ 	.short	0x0100
        /*0112*/ 	.byte	0x04
	.zero		1


	//   ....[2]....
        /*0114*/ 	.word	0x00000650
        /*0118*/ 	.word	0x000000ff
        /*011c*/ 	.word	0x00000008
        /*0120*/ 	.short	0x0100
        /*0122*/ 	.byte	0x04
	.zero		1


	//   ....[3]....
        /*0124*/ 	.word	0x00000660
        /*0128*/ 	.word	0x000000ff
        /*012c*/ 	.word	0x00000118
        /*0130*/ 	.short	0x0100
        /*0132*/ 	.byte	0x04
	.zero		1


	//   ....[4]....
        /*0134*/ 	.word	0x00000670
        /*0138*/ 	.word	0x000000ff
        /*013c*/ 	.word	0x00000010
        /*0140*/ 	.short	0x0100
        /*0142*/ 	.byte	0x04
	.zero		1


	//   ....[5]....
        /*0144*/ 	.word	0x00000680
        /*0148*/ 	.word	0x000000ff
        /*014c*/ 	.word	0x00000120
        /*0150*/ 	.short	0x0100
        /*0152*/ 	.byte	0x04
	.zero		1


	//   ....[6]....
        /*0154*/ 	.word	0x00000690
        /*0158*/ 	.word	0x000000ff
        /*015c*/ 	.word	0x00000018
        /*0160*/ 	.short	0x0100
        /*0162*/ 	.byte	0x04
	.zero		1


	//   ....[7]....
        /*0164*/ 	.word	0x000006a0
        /*0168*/ 	.word	0x000000ff
        /*016c*/ 	.word	0x00000128
        /*0170*/ 	.short	0x0100
        /*0172*/ 	.byte	0x04
	.zero		1


	//   ....[8]....
        /*0174*/ 	.word	0x000006b0
        /*0178*/ 	.word	0x000000ff
        /*017c*/ 	.word	0x00000020
        /*0180*/ 	.short	0x0100
        /*0182*/ 	.byte	0x04
	.zero		1


	//   ....[9]....
        /*0184*/ 	.word	0x000006c0
        /*0188*/ 	.word	0x000000ff
        /*018c*/ 	.word	0x00000130
        /*0190*/ 	.short	0x0100
        /*0192*/ 	.byte	0x04
	.zero		1


	//   ....[10]....
        /*0194*/ 	.word	0x000006d0
        /*0198*/ 	.word	0x000000ff
        /*019c*/ 	.word	0x00000028
        /*01a0*/ 	.short	0x0100
        /*01a2*/ 	.byte	0x04
	.zero		1


	//   ....[11]....
        /*01a4*/ 	.word	0x000006e0
        /*01a8*/ 	.word	0x000000ff
        /*01ac*/ 	.word	0x00000138
        /*01b0*/ 	.short	0x0100
        /*01b2*/ 	.byte	0x04
	.zero		1


	//   ....[12]....
        /*01b4*/ 	.word	0x000006f0
        /*01b8*/ 	.word	0x000000ff
        /*01bc*/ 	.word	0x00000030
        /*01c0*/ 	.short	0x0100
        /*01c2*/ 	.byte	0x04
	.zero		1


	//   ....[13]....
        /*01c4*/ 	.word	0x00000700
        /*01c8*/ 	.word	0x000000ff
        /*01cc*/ 	.word	0x00000140
        /*01d0*/ 	.short	0x0100
        /*01d2*/ 	.byte	0x04
	.zero		1


	//   ....[14]....
        /*01d4*/ 	.word	0x00000710
        /*01d8*/ 	.word	0x000000ff
        /*01dc*/ 	.word	0x00000038
        /*01e0*/ 	.short	0x0100
        /*01e2*/ 	.byte	0x04
	.zero		1


	//   ....[15]....
        /*01e4*/ 	.word	0x00000720
        /*01e8*/ 	.word	0x000000ff
        /*01ec*/ 	.word	0x00000148
        /*01f0*/ 	.short	0x0100
        /*01f2*/ 	.byte	0x04
	.zero		1


	//   ....[16]....
        /*01f4*/ 	.word	0x00000730
        /*01f8*/ 	.word	0x000000ff
        /*01fc*/ 	.word	0x00000040
        /*0200*/ 	.short	0x0100
        /*0202*/ 	.byte	0x04
	.zero		1


	//   ....[17]....
        /*0204*/ 	.word	0x00000740
        /*0208*/ 	.word	0x000000ff
        /*020c*/ 	.word	0x00000150
        /*0210*/ 	.short	0x0100
        /*0212*/ 	.byte	0x04
	.zero		1


	//   ....[18]....
        /*0214*/ 	.word	0x00000750
        /*0218*/ 	.word	0x000000ff
        /*021c*/ 	.word	0x00000048
        /*0220*/ 	.short	0x0100
        /*0222*/ 	.byte	0x04
	.zero		1


	//   ....[19]....
        /*0224*/ 	.word	0x00000760
        /*0228*/ 	.word	0x000000ff
        /*022c*/ 	.word	0x00000158
        /*0230*/ 	.short	0x0100
        /*0232*/ 	.byte	0x04
	.zero		1


	//   ....[20]....
        /*0234*/ 	.word	0x00000770
        /*0238*/ 	.word	0x000000ff
        /*023c*/ 	.word	0x00000050
        /*0240*/ 	.short	0x0100
        /*0242*/ 	.byte	0x04
	.zero		1


	//   ....[21]....
        /*0244*/ 	.word	0x00000780
        /*0248*/ 	.word	0x000000ff
        /*024c*/ 	.word	0x00000160
        /*0250*/ 	.short	0x0100
        /*0252*/ 	.byte	0x04
	.zero		1


	//   ....[22]....
        /*0254*/ 	.word	0x00000790
        /*0258*/ 	.word	0x000000ff
        /*025c*/ 	.word	0x00000058
        /*0260*/ 	.short	0x0100
        /*0262*/ 	.byte	0x04
	.zero		1


	//   ....[23]....
        /*0264*/ 	.word	0x000007a0
        /*0268*/ 	.word	0x000000ff
        /*026c*/ 	.word	0x00000168
        /*0270*/ 	.short	0x0100
        /*0272*/ 	.byte	0x04
	.zero		1


	//   ....[24]....
        /*0274*/ 	.word	0x000007b0
        /*0278*/ 	.word	0x000000ff
        /*027c*/ 	.word	0x00000060
        /*0280*/ 	.short	0x0100
        /*0282*/ 	.byte	0x04
	.zero		1


	//   ....[25]....
        /*0284*/ 	.word	0x000007c0
        /*0288*/ 	.word	0x000000ff
        /*028c*/ 	.word	0x00000170
        /*0290*/ 	.short	0x0100
        /*0292*/ 	.byte	0x04
	.zero		1


	//   ....[26]....
        /*0294*/ 	.word	0x000007d0
        /*0298*/ 	.word	0x000000ff
        /*029c*/ 	.word	0x00000068
        /*02a0*/ 	.short	0x0100
        /*02a2*/ 	.byte	0x04
	.zero		1


	//   ....[27]....
        /*02a4*/ 	.word	0x000007e0
        /*02a8*/ 	.word	0x000000ff
        /*02ac*/ 	.word	0x00000178
        /*02b0*/ 	.short	0x0100
        /*02b2*/ 	.byte	0x04
	.zero		1


	//   ....[28]....
        /*02b4*/ 	.word	0x000007f0
        /*02b8*/ 	.word	0x000000ff
        /*02bc*/ 	.word	0x00000070
        /*02c0*/ 	.short	0x0100
        /*02c2*/ 	.byte	0x04
	.zero		1


	//   ....[29]....
        /*02c4*/ 	.word	0x00000800
        /*02c8*/ 	.word	0x000000ff
        /*02cc*/ 	.word	0x00000180
        /*02d0*/ 	.short	0x0100
        /*02d2*/ 	.byte	0x04
	.zero		1


	//   ....[30]....
        /*02d4*/ 	.word	0x00000810
        /*02d8*/ 	.word	0x000000ff
        /*02dc*/ 	.word	0x00000078
        /*02e0*/ 	.short	0x0100
        /*02e2*/ 	.byte	0x04
	.zero		1


	//   ....[31]....
        /*02e4*/ 	.word	0x00000820
        /*02e8*/ 	.word	0x000000ff
        /*02ec*/ 	.word	0x00000188
        /*02f0*/ 	.short	0x0100
        /*02f2*/ 	.byte	0x04
	.zero		1


	//   ....[32]....
        /*02f4*/ 	.word	0x00000830
        /*02f8*/ 	.word	0x000000ff
        /*02fc*/ 	.word	0x00000080
        /*0300*/ 	.short	0x0100
        /*0302*/ 	.byte	0x04
	.zero		1


	//   ....[33]....
        /*0304*/ 	.word	0x00000840
        /*0308*/ 	.word	0x000000ff
        /*030c*/ 	.word	0x00000190
        /*0310*/ 	.short	0x0100
        /*0312*/ 	.byte	0x04
	.zero		1


	//   ....[34]....
        /*0314*/ 	.word	0x00000850
        /*0318*/ 	.word	0x000000ff
        /*031c*/ 	.word	0x00000088
        /*0320*/ 	.short	0x0100
        /*0322*/ 	.byte	0x04
	.zero		1


	//   ....[35]....
        /*0324*/ 	.word	0x00000860
        /*0328*/ 	.word	0x000000ff
        /*032c*/ 	.word	0x00000198
        /*0330*/ 	.short	0x0100
        /*0332*/ 	.byte	0x04
	.zero		1


	//   ....[36]....
        /*0334*/ 	.word	0x00000870
        /*0338*/ 	.word	0x000000ff
        /*033c*/ 	.word	0x00000090
        /*0340*/ 	.short	0x0100
        /*0342*/ 	.byte	0x04
	.zero		1


	//   ....[37]....
        /*0344*/ 	.word	0x00000880
        /*0348*/ 	.word	0x000000ff
        /*034c*/ 	.word	0x000001a0
        /*0350*/ 	.short	0x0100
        /*0352*/ 	.byte	0x04
	.zero		1


	//   ....[38]....
        /*0354*/ 	.word	0x00000890
        /*0358*/ 	.word	0x000000ff
        /*035c*/ 	.word	0x00000098
        /*0360*/ 	.short	0x0100
        /*0362*/ 	.byte	0x04
	.zero		1


	//   ....[39]....
        /*0364*/ 	.word	0x000008a0
        /*0368*/ 	.word	0x000000ff
        /*036c*/ 	.word	0x000001a8
        /*0370*/ 	.short	0x0100
        /*0372*/ 	.byte	0x04
	.zero		1


	//   ....[40]....
        /*0374*/ 	.word	0x000008b0
        /*0378*/ 	.word	0x000000ff
        /*037c*/ 	.word	0x000000a0
        /*0380*/ 	.short	0x0100
        /*0382*/ 	.byte	0x04
	.zero		1


	//   ....[41]....
        /*0384*/ 	.word	0x000008c0
        /*0388*/ 	.word	0x000000ff
        /*038c*/ 	.word	0x000001b0
        /*0390*/ 	.short	0x0100
        /*0392*/ 	.byte	0x04
	.zero		1


	//   ....[42]....
        /*0394*/ 	.word	0x000008d0
        /*0398*/ 	.word	0x000000ff
        /*039c*/ 	.word	0x000000a8
        /*03a0*/ 	.short	0x0100
        /*03a2*/ 	.byte	0x04
	.zero		1


	//   ....[43]....
        /*03a4*/ 	.word	0x000008e0
        /*03a8*/ 	.word	0x000000ff
        /*03ac*/ 	.word	0x000001b8
        /*03b0*/ 	.short	0x0100
        /*03b2*/ 	.byte	0x04
	.zero		1


	//   ....[44]....
        /*03b4*/ 	.word	0x000008f0
        /*03b8*/ 	.word	0x000000ff
        /*03bc*/ 	.word	0x000000b0
        /*03c0*/ 	.short	0x0100
        /*03c2*/ 	.byte	0x04
	.zero		1


	//   ....[45]....
        /*03c4*/ 	.word	0x00000900
        /*03c8*/ 	.word	0x000000ff
        /*03cc*/ 	.word	0x000001c0
        /*03d0*/ 	.short	0x0100
        /*03d2*/ 	.byte	0x04
	.zero		1


	//   ....[46]....
        /*03d4*/ 	.word	0x00000910
        /*03d8*/ 	.word	0x000000ff
        /*03dc*/ 	.word	0x000000b8
        /*03e0*/ 	.short	0x0100
        /*03e2*/ 	.byte	0x04
	.zero		1


	//   ....[47]....
        /*03e4*/ 	.word	0x00000920
        /*03e8*/ 	.word	0x000000ff
        /*03ec*/ 	.word	0x000001c8
        /*03f0*/ 	.short	0x0100
        /*03f2*/ 	.byte	0x04
	.zero		1


	//   ....[48]....
        /*03f4*/ 	.word	0x00000930
        /*03f8*/ 	.word	0x000000ff
        /*03fc*/ 	.word	0x000000c0
        /*0400*/ 	.short	0x0100
        /*0402*/ 	.byte	0x04
	.zero		1


	//   ....[49]....
        /*0404*/ 	.word	0x00000940
        /*0408*/ 	.word	0x000000ff
        /*040c*/ 	.word	0x000001d0
        /*0410*/ 	.short	0x0100
        /*0412*/ 	.byte	0x04
	.zero		1


	//   ....[50]....
        /*0414*/ 	.word	0x00000950
        /*0418*/ 	.word	0x000000ff
        /*041c*/ 	.word	0x000000c8
        /*0420*/ 	.short	0x0100
        /*0422*/ 	.byte	0x04
	.zero		1


	//   ....[51]....
        /*0424*/ 	.word	0x00000960
        /*0428*/ 	.word	0x000000ff
        /*042c*/ 	.word	0x000001d8
        /*0430*/ 	.short	0x0100
        /*0432*/ 	.byte	0x04
	.zero		1


	//   ....[52]....
        /*0434*/ 	.word	0x00000970
        /*0438*/ 	.word	0x000000ff
        /*043c*/ 	.word	0x000000d0
        /*0440*/ 	.short	0x0100
        /*0442*/ 	.byte	0x04
	.zero		1


	//   ....[53]....
        /*0444*/ 	.word	0x00000980
        /*0448*/ 	.word	0x000000ff
        /*044c*/ 	.word	0x000001e0
        /*0450*/ 	.short	0x0100
        /*0452*/ 	.byte	0x04
	.zero		1


	//   ....[54]....
        /*0454*/ 	.word	0x00000990
        /*0458*/ 	.word	0x000000ff
        /*045c*/ 	.word	0x000000d8
        /*0460*/ 	.short	0x0100
        /*0462*/ 	.byte	0x04
	.zero		1


	//   ....[55]....
        /*0464*/ 	.word	0x000009a0
        /*0468*/ 	.word	0x000000ff
        /*046c*/ 	.word	0x000001e8
        /*0470*/ 	.short	0x0100
        /*0472*/ 	.byte	0x04
	.zero		1


	//   ....[56]....
        /*0474*/ 	.word	0x000009b0
        /*0478*/ 	.word	0x000000ff
        /*047c*/ 	.word	0x000000e0
        /*0480*/ 	.short	0x0100
        /*0482*/ 	.byte	0x04
	.zero		1


	//   ....[57]....
        /*0484*/ 	.word	0x000009c0
        /*0488*/ 	.word	0x000000ff
        /*048c*/ 	.word	0x000001f0
        /*0490*/ 	.short	0x0100
        /*0492*/ 	.byte	0x04
	.zero		1


	//   ....[58]....
        /*0494*/ 	.word	0x000009d0
        /*0498*/ 	.word	0x000000ff
        /*049c*/ 	.word	0x000000e8
        /*04a0*/ 	.short	0x0100
        /*04a2*/ 	.byte	0x04
	.zero		1


	//   ....[59]....
        /*04a4*/ 	.word	0x000009e0
        /*04a8*/ 	.word	0x000000ff
        /*04ac*/ 	.word	0x000001f8
        /*04b0*/ 	.short	0x0100
        /*04b2*/ 	.byte	0x04
	.zero		1


	//   ....[60]....
        /*04b4*/ 	.word	0x000009f0
        /*04b8*/ 	.word	0x000000ff
        /*04bc*/ 	.word	0x000000f0
        /*04c0*/ 	.short	0x0100
        /*04c2*/ 	.byte	0x04
	.zero		1


	//   ....[61]....
        /*04c4*/ 	.word	0x00000a00
        /*04c8*/ 	.word	0x000000ff
        /*04cc*/ 	.word	0x00000200
        /*04d0*/ 	.short	0x0100
        /*04d2*/ 	.byte	0x04
	.zero		1


	//   ....[62]....
        /*04d4*/ 	.word	0x00000a10
        /*04d8*/ 	.word	0x000000ff
        /*04dc*/ 	.word	0x000000f8
        /*04e0*/ 	.short	0x0100
        /*04e2*/ 	.byte	0x04
	.zero		1


	//   ....[63]....
        /*04e4*/ 	.word	0x00000a20
        /*04e8*/ 	.word	0x000000ff
        /*04ec*/ 	.word	0x00000208
        /*04f0*/ 	.short	0x0100
        /*04f2*/ 	.byte	0x04
	.zero		1


	//   ....[64]....
        /*04f4*/ 	.word	0x00000a30
        /*04f8*/ 	.word	0x000000ff
        /*04fc*/ 	.word	0x00000100
        /*0500*/ 	.short	0x0100
        /*0502*/ 	.byte	0x04
	.zero		1


	//   ....[65]....
        /*0504*/ 	.word	0x00000a40
        /*0508*/ 	.word	0x000000ff
        /*050c*/ 	.word	0x00000210
        /*0510*/ 	.short	0x0100
        /*0512*/ 	.byte	0x04
	.zero		1


	//   ....[66]....
        /*0514*/ 	.word	0x00000a50
        /*0518*/ 	.word	0x000000ff
        /*051c*/ 	.word	0x00000108
        /*0520*/ 	.short	0x0100
        /*0522*/ 	.byte	0x04
	.zero		1


	//   ....[67]....
        /*0524*/ 	.word	0x00000a60
        /*0528*/ 	.word	0x000000ff
        /*052c*/ 	.word	0x00000218
        /*0530*/ 	.short	0x0100
        /*0532*/ 	.byte	0x04
	.zero		1


	//   ....[68]....
        /*0534*/ 	.word	0x00000ba0
        /*0538*/ 	.word	0x000000ff
        /*053c*/ 	.word	0x00000220
        /*0540*/ 	.short	0x0100
        /*0542*/ 	.byte	0x04
	.zero		1


	//   ....[69]....
        /*0544*/ 	.word	0x00000bb0
        /*0548*/ 	.word	0x000000ff
        /*054c*/ 	.word	0x00000230
        /*0550*/ 	.short	0x0100
        /*0552*/ 	.byte	0x04
	.zero		1


	//   ....[70]....
        /*0554*/ 	.word	0x00000bc0
        /*0558*/ 	.word	0x000000ff
        /*055c*/ 	.word	0x00000228
        /*0560*/ 	.short	0x0100
        /*0562*/ 	.byte	0x04
	.zero		1


	//   ....[71]....
        /*0564*/ 	.word	0x00000bd0
        /*0568*/ 	.word	0x000000ff
        /*056c*/ 	.word	0x00000238
        /*0570*/ 	.short	0x0100
        /*0572*/ 	.byte	0x04
	.zero		1


	//   ....[72]....
        /*0574*/ 	.word	0x00000cc0
        /*0578*/ 	.word	0x000000ff
        /*057c*/ 	.word	0x00000240
        /*0580*/ 	.short	0x0100
        /*0582*/ 	.byte	0x06
	.zero		1


	//   ....[73]....
        /*0584*/ 	.word	0x00000cd0
        /*0588*/ 	.word	0x000000ff
        /*058c*/ 	.word	0x00000248
        /*0590*/ 	.short	0x0100
        /*0592*/ 	.byte	0x06
	.zero		1


	//   ....[74]....
        /*0594*/ 	.word	0x00000e10
        /*0598*/ 	.word	0x000000ff
        /*059c*/ 	.word	0x00000250
        /*05a0*/ 	.short	0x0100
        /*05a2*/ 	.byte	0x06
	.zero		1


	//   ....[75]....
        /*05a4*/ 	.word	0x00000e20
        /*05a8*/ 	.word	0x000000ff
        /*05ac*/ 	.word	0x00000260
        /*05b0*/ 	.short	0x0100
        /*05b2*/ 	.byte	0x06
	.zero		1


	//   ....[76]....
        /*05b4*/ 	.word	0x00000e30
        /*05b8*/ 	.word	0x000000ff
        /*05bc*/ 	.word	0x00000258
        /*05c0*/ 	.short	0x0100
        /*05c2*/ 	.byte	0x06
	.zero		1


	//   ....[77]....
        /*05c4*/ 	.word	0x00000e40
        /*05c8*/ 	.word	0x000000ff
        /*05cc*/ 	.word	0x00000268
        /*05d0*/ 	.short	0x0100
        /*05d2*/ 	.byte	0x06
	.zero		1


	//   ....[78]....
        /*05d4*/ 	.word	0x00000f70
        /*05d8*/ 	.word	0x000000ff
        /*05dc*/ 	.word	0x00000270
        /*05e0*/ 	.short	0x0100
        /*05e2*/ 	.byte	0x04
	.zero		1


	//   ....[79]....
        /*05e4*/ 	.word	0x00000f80
        /*05e8*/ 	.word	0x000000ff
        /*05ec*/ 	.word	0x00000290
        /*05f0*/ 	.short	0x0100
        /*05f2*/ 	.byte	0x04
	.zero		1


	//   ....[80]....
        /*05f4*/ 	.word	0x00000f90
        /*05f8*/ 	.word	0x000000ff
        /*05fc*/ 	.word	0x00000278
        /*0600*/ 	.short	0x0100
        /*0602*/ 	.byte	0x04
	.zero		1


	//   ....[81]....
        /*0604*/ 	.word	0x00000fa0
        /*0608*/ 	.word	0x000000ff
        /*060c*/ 	.word	0x00000298
        /*0610*/ 	.short	0x0100
        /*0612*/ 	.byte	0x04
	.zero		1


	//   ....[82]....
        /*0614*/ 	.word	0x00000fb0
        /*0618*/ 	.word	0x000000ff
        /*061c*/ 	.word	0x00000280
        /*0620*/ 	.short	0x0100
        /*0622*/ 	.byte	0x04
	.zero		1


	//   ....[83]....
        /*0624*/ 	.word	0x00000fc0
        /*0628*/ 	.word	0x000000ff
        /*062c*/ 	.word	0x000002a0
        /*0630*/ 	.short	0x0100
        /*0632*/ 	.byte	0x04
	.zero		1


	//   ....[84]....
        /*0634*/ 	.word	0x00000fd0
        /*0638*/ 	.word	0x000000ff
        /*063c*/ 	.word	0x00000288
        /*0640*/ 	.short	0x0100
        /*0642*/ 	.byte	0x04
	.zero		1


	//   ....[85]....
        /*0644*/ 	.word	0x00000fe0
        /*0648*/ 	.word	0x000000ff
        /*064c*/ 	.word	0x000002a8
        /*0650*/ 	.short	0x0100
        /*0652*/ 	.byte	0x04
	.zero		1


	//   ....[86]....
        /*0654*/ 	.word	0x000010d0
        /*0658*/ 	.word	0x000000ff
        /*065c*/ 	.word	0x000002b0
        /*0660*/ 	.short	0x0100
        /*0662*/ 	.byte	0x04
	.zero		1


	//   ....[87]....
        /*0664*/ 	.word	0x000010e0
        /*0668*/ 	.word	0x000000ff
        /*066c*/ 	.word	0x000002c0
        /*0670*/ 	.short	0x0100
        /*0672*/ 	.byte	0x04
	.zero		1


	//   ....[88]....
        /*0674*/ 	.word	0x000010f0
        /*0678*/ 	.word	0x000000ff
        /*067c*/ 	.word	0x000002b8
        /*0680*/ 	.short	0x0100
        /*0682*/ 	.byte	0x04
	.zero		1


	//   ....[89]....
        /*0684*/ 	.word	0x00001100
        /*0688*/ 	.word	0x000000ff
        /*068c*/ 	.word	0x000002c8
        /*0690*/ 	.short	0x0100
        /*0692*/ 	.byte	0x04
	.zero		1


	//   ....[90]....
        /*0694*/ 	.word	0x00001e40
        /*0698*/ 	.word	0x00000000
        /*069c*/ 	.word	0x000002c0
        /*06a0*/ 	.short	0x010a
        /*06a2*/ 	.byte	0xff
	.zero		1


	//   ....[91]....
        /*06a4*/ 	.word	0x00001e70
        /*06a8*/ 	.word	0x00000000
        /*06ac*/ 	.word	0x000002b0
        /*06b0*/ 	.short	0x0101
        /*06b2*/ 	.byte	0xff
	.zero		1


	//   ....[92]....
        /*06b4*/ 	.word	0x00001f50
        /*06b8*/ 	.word	0x000000ff
        /*06bc*/ 	.word	0x00000110
        /*06c0*/ 	.short	0x010a
        /*06c2*/ 	.byte	0x04
	.zero		1


	//   ....[93]....
        /*06c4*/ 	.word	0x00001fd0
        /*06c8*/ 	.word	0x000000ff
        /*06cc*/ 	.word	0x00000110
        /*06d0*/ 	.short	0x010a
        /*06d2*/ 	.byte	0x21
	.zero		1


	//   ....[94]....
        /*06d4*/ 	.word	0x00002160
        /*06d8*/ 	.word	0x000000ff
        /*06dc*/ 	.word	0x00000110
        /*06e0*/ 	.short	0x010a
        /*06e2*/ 	.byte	0x08
	.zero		1


	//   ....[95]....
        /*06e4*/ 	.word	0x00002290
        /*06e8*/ 	.word	0x000000ff
        /*06ec*/ 	.word	0x00000248
        /*06f0*/ 	.short	0x0101
        /*06f2*/ 	.byte	0x06
	.zero		1


	//   ....[96]....
        /*06f4*/ 	.word	0x000022b0
        /*06f8*/ 	.word	0x000000ff
        /*06fc*/ 	.word	0x00000110
        /*0700*/ 	.short	0x010a
        /*0702*/ 	.byte	0x04
	.zero		1


	//   ....[97]....
        /*0704*/ 	.word	0x00002330
        /*0708*/ 	.word	0x000000ff
        /*070c*/ 	.word	0x00000110
        /*0710*/ 	.short	0x010a
        /*0712*/ 	.byte	0x11
	.zero		1


	//   ....[98]....
        /*0714*/ 	.word	0x000024c0
        /*0718*/ 	.word	0x000000ff
        /*071c*/ 	.word	0x00000110
        /*0720*/ 	.short	0x010a
        /*0722*/ 	.byte	0x07
	.zero		1


	//   ....[99]....
        /*0724*/ 	.word	0x00002620
        /*0728*/ 	.word	0x00000003
        /*072c*/ 	.word	0x00000250
        /*0730*/ 	.short	0x010a
        /*0732*/ 	.byte	0xff
	.zero		1


	//   ....[100]....
        /*0734*/ 	.word	0x00002770
        /*0738*/ 	.word	0x00000000
        /*073c*/ 	.word	0x00000000
        /*0740*/ 	.short	0x0101
        /*0742*/ 	.byte	0xff
	.zero		1


	//   ....[101]....
        /*0744*/ 	.word	0x00002d20
        /*0748*/ 	.word	0x000000ff
        /*074c*/ 	.word	0x00000000
        /*0750*/ 	.short	0x010a
        /*0752*/ 	.byte	0x04
	.zero		1


	//   ....[102]....
        /*0754*/ 	.word	0x00002db0
        /*0758*/ 	.word	0x000000ff
        /*075c*/ 	.word	0x00000000
        /*0760*/ 	.short	0x010a
        /*0762*/ 	.byte	0x05
	.zero		1


	//   ....[103]....
        /*0764*/ 	.word	0x00002e40
        /*0768*/ 	.word	0x000000ff
        /*076c*/ 	.word	0x00000000
        /*0770*/ 	.short	0x010a
        /*0772*/ 	.byte	0x05
	.zero		1


	//   ....[104]....
        /*0774*/ 	.word	0x00002ed0
        /*0778*/ 	.word	0x000000ff
        /*077c*/ 	.word	0x00000000
        /*0780*/ 	.short	0x010a
        /*0782*/ 	.byte	0x05
	.zero		1


	//   ....[105]....
        /*0784*/ 	.word	0x00002f60
        /*0788*/ 	.word	0x000000ff
        /*078c*/ 	.word	0x00000000
        /*0790*/ 	.short	0x010a
        /*0792*/ 	.byte	0x05
	.zero		1


	//   ....[106]....
        /*0794*/ 	.word	0x00002ff0
        /*0798*/ 	.word	0x000000ff
        /*079c*/ 	.word	0x00000000
        /*07a0*/ 	.short	0x010a
        /*07a2*/ 	.byte	0x05
	.zero		1


	//   ....[107]....
        /*07a4*/ 	.word	0x00003080
        /*07a8*/ 	.word	0x000000ff
        /*07ac*/ 	.word	0x00000000
        /*07b0*/ 	.short	0x010a
        /*07b2*/ 	.byte	0x05
	.zero		1


	//   ....[108]....
        /*07b4*/ 	.word	0x00003110
        /*07b8*/ 	.word	0x000000ff
        /*07bc*/ 	.word	0x00000000
        /*07c0*/ 	.short	0x010a
        /*07c2*/ 	.byte	0x05
	.zero		1


	//   ....[109]....
        /*07c4*/ 	.word	0x000031a0
        /*07c8*/ 	.word	0x000000ff
        /*07cc*/ 	.word	0x00000000
        /*07d0*/ 	.short	0x010a
        /*07d2*/ 	.byte	0x05
	.zero		1


	//   ....[110]....
        /*07d4*/ 	.word	0x00003230
        /*07d8*/ 	.word	0x000000ff
        /*07dc*/ 	.word	0x00000000
        /*07e0*/ 	.short	0x010a
        /*07e2*/ 	.byte	0x05
	.zero		1


	//   ....[111]....
        /*07e4*/ 	.word	0x000032c0
        /*07e8*/ 	.word	0x000000ff
        /*07ec*/ 	.word	0x00000000
        /*07f0*/ 	.short	0x010a
        /*07f2*/ 	.byte	0x05
	.zero		1


	//   ....[112]....
        /*07f4*/ 	.word	0x00003350
        /*07f8*/ 	.word	0x000000ff
        /*07fc*/ 	.word	0x00000000
        /*0800*/ 	.short	0x010a
        /*0802*/ 	.byte	0x05
	.zero		1


	//   ....[113]....
        /*0804*/ 	.word	0x000033e0
        /*0808*/ 	.word	0x000000ff
        /*080c*/ 	.word	0x00000000
        /*0810*/ 	.short	0x010a
        /*0812*/ 	.byte	0x05
	.zero		1


	//   ....[114]....
        /*0814*/ 	.word	0x00003470
        /*0818*/ 	.word	0x000000ff
        /*081c*/ 	.word	0x00000000
        /*0820*/ 	.short	0x010a
        /*0822*/ 	.byte	0x05
	.zero		1


	//   ....[115]....
        /*0824*/ 	.word	0x00003500
        /*0828*/ 	.word	0x000000ff
        /*082c*/ 	.word	0x00000000
        /*0830*/ 	.short	0x010a
        /*0832*/ 	.byte	0x05
	.zero		1


	//   ....[116]....
        /*0834*/ 	.word	0x00003590
        /*0838*/ 	.word	0x000000ff
        /*083c*/ 	.word	0x00000000
        /*0840*/ 	.short	0x010a
        /*0842*/ 	.byte	0x05
	.zero		1


	//   ....[117]....
        /*0844*/ 	.word	0x00003620
        /*0848*/ 	.word	0x000000ff
        /*084c*/ 	.word	0x00000000
        /*0850*/ 	.short	0x010a
        /*0852*/ 	.byte	0x05
	.zero		1


	//   ....[118]....
        /*0854*/ 	.word	0x000036b0
        /*0858*/ 	.word	0x000000ff
        /*085c*/ 	.word	0x00000000
        /*0860*/ 	.short	0x010a
        /*0862*/ 	.byte	0x05
	.zero		1


	//   ....[119]....
        /*0864*/ 	.word	0x00003740
        /*0868*/ 	.word	0x000000ff
        /*086c*/ 	.word	0x00000000
        /*0870*/ 	.short	0x010a
        /*0872*/ 	.byte	0x05
	.zero		1


	//   ....[120]....
        /*0874*/ 	.word	0x000037d0
        /*0878*/ 	.word	0x000000ff
        /*087c*/ 	.word	0x00000000
        /*0880*/ 	.short	0x010a
        /*0882*/ 	.byte	0x05
	.zero		1


	//   ....[121]....
        /*0884*/ 	.word	0x00003860
        /*0888*/ 	.word	0x000000ff
        /*088c*/ 	.word	0x00000000
        /*0890*/ 	.short	0x010a
        /*0892*/ 	.byte	0x05
	.zero		1


	//   ....[122]....
        /*0894*/ 	.word	0x000038f0
        /*0898*/ 	.word	0x000000ff
        /*089c*/ 	.word	0x00000000
        /*08a0*/ 	.short	0x010a
        /*08a2*/ 	.byte	0x05
	.zero		1


	//   ....[123]....
        /*08a4*/ 	.word	0x00003980
        /*08a8*/ 	.word	0x000000ff
        /*08ac*/ 	.word	0x00000000
        /*08b0*/ 	.short	0x010a
        /*08b2*/ 	.byte	0x05
	.zero		1


	//   ....[124]....
        /*08b4*/ 	.word	0x00003a10
        /*08b8*/ 	.word	0x000000ff
        /*08bc*/ 	.word	0x00000000
        /*08c0*/ 	.short	0x010a
        /*08c2*/ 	.byte	0x05
	.zero		1


	//   ....[125]....
        /*08c4*/ 	.word	0x00003aa0
        /*08c8*/ 	.word	0x000000ff
        /*08cc*/ 	.word	0x00000000
        /*08d0*/ 	.short	0x010a
        /*08d2*/ 	.byte	0x05
	.zero		1


	//   ....[126]....
        /*08d4*/ 	.word	0x00003b30
        /*08d8*/ 	.word	0x000000ff
        /*08dc*/ 	.word	0x00000000
        /*08e0*/ 	.short	0x010a
        /*08e2*/ 	.byte	0x05
	.zero		1


	//   ....[127]....
        /*08e4*/ 	.word	0x00003bc0
        /*08e8*/ 	.word	0x000000ff
        /*08ec*/ 	.word	0x00000000
        /*08f0*/ 	.short	0x010a
        /*08f2*/ 	.byte	0x05
	.zero		1


	//   ....[128]....
        /*08f4*/ 	.word	0x00003c50
        /*08f8*/ 	.word	0x000000ff
        /*08fc*/ 	.word	0x00000000
        /*0900*/ 	.short	0x010a
        /*0902*/ 	.byte	0x05
	.zero		1


	//   ....[129]....
        /*0904*/ 	.word	0x00003ce0
        /*0908*/ 	.word	0x000000ff
        /*090c*/ 	.word	0x00000000
        /*0910*/ 	.short	0x010a
        /*0912*/ 	.byte	0x05
	.zero		1


	//   ....[130]....
        /*0914*/ 	.word	0x00003d70
        /*0918*/ 	.word	0x000000ff
        /*091c*/ 	.word	0x00000000
        /*0920*/ 	.short	0x010a
        /*0922*/ 	.byte	0x05
	.zero		1


	//   ....[131]....
        /*0924*/ 	.word	0x00003e00
        /*0928*/ 	.word	0x000000ff
        /*092c*/ 	.word	0x00000000
        /*0930*/ 	.short	0x010a
        /*0932*/ 	.byte	0x05
	.zero		1


	//   ....[132]....
        /*0934*/ 	.word	0x00003e90
        /*0938*/ 	.word	0x000000ff
        /*093c*/ 	.word	0x00000000
        /*0940*/ 	.short	0x010a
        /*0942*/ 	.byte	0x05
	.zero		1


	//   ....[133]....
        /*0944*/ 	.word	0x00003f20
        /*0948*/ 	.word	0x000000ff
        /*094c*/ 	.word	0x00000000
        /*0950*/ 	.short	0x010a
        /*0952*/ 	.byte	0x05
	.zero		1


	//   ....[134]....
        /*0954*/ 	.word	0x00003fc0
        /*0958*/ 	.word	0x00000000
        /*095c*/ 	.word	0x00000000
        /*0960*/ 	.short	0x010a
        /*0962*/ 	.byte	0xff
	.zero		1


	//   ....[135]....
        /*0964*/ 	.word	0x000040e0
        /*0968*/ 	.word	0x00000002
        /*096c*/ 	.word	0x000002b0
        /*0970*/ 	.short	0x010a
        /*0972*/ 	.byte	0xff
	.zero		1


	//   ....[136]....
        /*0974*/ 	.word	0x00004150
        /*0978*/ 	.word	0x00000002
        /*097c*/ 	.word	0x00000000
        /*0980*/ 	.short	0x0101
        /*0982*/ 	.byte	0xff
	.zero		1


	//   ....[137]....
        /*0984*/ 	.word	0x00004170
        /*0988*/ 	.word	0x000000ff
        /*098c*/ 	.word	0x00000260
        /*0990*/ 	.short	0x010a
        /*0992*/ 	.byte	0x04
	.zero		1


	//   ....[138]....
        /*0994*/ 	.word	0x00004290
        /*0998*/ 	.word	0x00000002
        /*099c*/ 	.word	0x00000250
        /*09a0*/ 	.short	0x010a
        /*09a2*/ 	.byte	0xff
	.zero		1


	//   ....[139]....
        /*09a4*/ 	.word	0x00004390
        /*09a8*/ 	.word	0x00000002
        /*09ac*/ 	.word	0x00000000
        /*09b0*/ 	.short	0x0101
        /*09b2*/ 	.byte	0xff
	.zero		1


	//   ....[140]....
        /*09b4*/ 	.word	0x00004420
        /*09b8*/ 	.word	0x000000ff
        /*09bc*/ 	.word	0x00000260
        /*09c0*/ 	.short	0x0106
        /*09c2*/ 	.byte	0x04
	.zero		1


	//   ....[141]....
        /*09c4*/ 	.word	0x00004440
        /*09c8*/ 	.word	0x000000ff
        /*09cc*/ 	.word	0x00000260
        /*09d0*/ 	.short	0x010a
        /*09d2*/ 	.byte	0x04
	.zero		1


	//   ....[142]....
        /*09d4*/ 	.word	0x000044d0
        /*09d8*/ 	.word	0x000000ff
        /*09dc*/ 	.word	0x00000260
        /*09e0*/ 	.short	0x0106
        /*09e2*/ 	.byte	0x07
	.zero		1


	//   ....[143]....
        /*09e4*/ 	.word	0x00004510
        /*09e8*/ 	.word	0x00000000
        /*09ec*/ 	.word	0x00000260
        /*09f0*/ 	.short	0x010a
        /*09f2*/ 	.byte	0xff
	.zero		1


	//   ....[144]....
        /*09f4*/ 	.word	0x00004a00
        /*09f8*/ 	.word	0x00000000
        /*09fc*/ 	.word	0x00000250
        /*0a00*/ 	.short	0x010a
        /*0a02*/ 	.byte	0xff
	.zero		1


	//   ....[145]....
        /*0a04*/ 	.word	0x00004b00
        /*0a08*/ 	.word	0x00000003
        /*0a0c*/ 	.word	0x00000000
        /*0a10*/ 	.short	0x0101
        /*0a12*/ 	.byte	0xff
	.zero		1


	//   ....[146]....
        /*0a14*/ 	.word	0x00004b10
        /*0a18*/ 	.word	0x000000ff
        /*0a1c*/ 	.word	0x00000000
        /*0a20*/ 	.short	0x010a
        /*0a22*/ 	.byte	0x04
	.zero		1


	//   ....[147]....
        /*0a24*/ 	.word	0x00004b30
        /*0a28*/ 	.word	0x000000ff
        /*0a2c*/ 	.word	0x00000290
        /*0a30*/ 	.short	0x010a
        /*0a32*/ 	.byte	0x13
	.zero		1


	//   ....[148]....
        /*0a34*/ 	.word	0x00004c70
        /*0a38*/ 	.word	0x000000ff
        /*0a3c*/ 	.word	0x00000000
        /*0a40*/ 	.short	0x010a
        /*0a42*/ 	.byte	0x06
	.zero		1


	//   ....[149]....
        /*0a44*/ 	.word	0x00004d70
        /*0a48*/ 	.word	0x000000ff
        /*0a4c*/ 	.word	0x00000000
        /*0a50*/ 	.short	0x010a
        /*0a52*/ 	.byte	0x04
	.zero		1


	//   ....[150]....
        /*0a54*/ 	.word	0x00004f50
        /*0a58*/ 	.word	0x000000ff
        /*0a5c*/ 	.word	0x00000000
        /*0a60*/ 	.short	0x010a
        /*0a62*/ 	.byte	0x04
	.zero		1


	//   ....[151]....
        /*0a64*/ 	.word	0x00004fe0
        /*0a68*/ 	.word	0x000000ff
        /*0a6c*/ 	.word	0x00000000
        /*0a70*/ 	.short	0x010a
        /*0a72*/ 	.byte	0x05
	.zero		1


	//   ....[152]....
        /*0a74*/ 	.word	0x00005070
        /*0a78*/ 	.word	0x000000ff
        /*0a7c*/ 	.word	0x00000000
        /*0a80*/ 	.short	0x010a
        /*0a82*/ 	.byte	0x05
	.zero		1


	//   ....[153]....
        /*0a84*/ 	.word	0x00005100
        /*0a88*/ 	.word	0x000000ff
        /*0a8c*/ 	.word	0x00000000
        /*0a90*/ 	.short	0x010a
        /*0a92*/ 	.byte	0x04
	.zero		1


	//   ....[154]....
        /*0a94*/ 	.word	0x000055b0
        /*0a98*/ 	.word	0x0000000c
        /*0a9c*/ 	.word	0x00000250
        /*0aa0*/ 	.short	0x010a
        /*0aa2*/ 	.byte	0xff
	.zero		1


	//   ....[155]....
        /*0aa4*/ 	.word	0x00005720
        /*0aa8*/ 	.word	0x00000000
        /*0aac*/ 	.word	0x00000000
        /*0ab0*/ 	.short	0x0101
        /*0ab2*/ 	.byte	0xff
	.zero		1


	//   ....[156]....
        /*0ab4*/ 	.word	0x00005bb0
        /*0ab8*/ 	.word	0x000000ff
        /*0abc*/ 	.word	0x00000248
        /*0ac0*/ 	.short	0x010a
        /*0ac2*/ 	.byte	0x15
	.zero		1


	//   ....[157]....
        /*0ac4*/ 	.word	0x00005d30
        /*0ac8*/ 	.word	0x000000ff
        /*0acc*/ 	.word	0x00000230
        /*0ad0*/ 	.short	0x010a
        /*0ad2*/ 	.byte	0x15
	.zero		1


	//   ....[158]....
        /*0ad4*/ 	.word	0x00005eb0
        /*0ad8*/ 	.word	0x000000ff
        /*0adc*/ 	.word	0x00000220
        /*0ae0*/ 	.short	0x010b
        /*0ae2*/ 	.byte	0x15
	.zero		1


	//   ....[159]....
        /*0ae4*/ 	.word	0x00005ec0
        /*0ae8*/ 	.word	0x000000ff
        /*0aec*/ 	.word	0x00000000
        /*0af0*/ 	.short	0x0101
        /*0af2*/ 	.byte	0x06
	.zero		1


	//   ....[160]....
        /*0af4*/ 	.word	0x00005ed0
        /*0af8*/ 	.word	0x000000ff
        /*0afc*/ 	.word	0x00000238
        /*0b00*/ 	.short	0x010a
        /*0b02*/ 	.byte	0x15
	.zero		1


	//   ....[161]....
        /*0b04*/ 	.word	0x000060c0
        /*0b08*/ 	.word	0x000000ff
        /*0b0c*/ 	.word	0x00000228
        /*0b10*/ 	.short	0x010b
        /*0b12*/ 	.byte	0x15
	.zero		1


	//   ....[162]....
        /*0b14*/ 	.word	0x000060d0
        /*0b18*/ 	.word	0x000000ff
        /*0b1c*/ 	.word	0x00000000
        /*0b20*/ 	.short	0x0101
        /*0b22*/ 	.byte	0x21
	.zero		1


	//   ....[163]....
        /*0b24*/ 	.word	0x00006100
        /*0b28*/ 	.word	0x000000ff
        /*0b2c*/ 	.word	0x00000230
        /*0b30*/ 	.short	0x010a
        /*0b32*/ 	.byte	0x15
	.zero		1


	//   ....[164]....
        /*0b34*/ 	.word	0x00006140
        /*0b38*/ 	.word	0x00000000
        /*0b3c*/ 	.word	0x00000238
        /*0b40*/ 	.short	0x010a
        /*0b42*/ 	.byte	0xff
	.zero		1


	//   ....[165]....
        /*0b44*/ 	.word	0x00006450
        /*0b48*/ 	.word	0x00000003
        /*0b4c*/ 	.word	0x00000250
        /*0b50*/ 	.short	0x010a
        /*0b52*/ 	.byte	0xff
	.zero		1


	//   ....[166]....
        /*0b54*/ 	.word	0x000065d0
        /*0b58*/ 	.word	0x00000000
        /*0b5c*/ 	.word	0x00000000
        /*0b60*/ 	.short	0x0101
        /*0b62*/ 	.byte	0xff
	.zero		1


	//   ....[167]....
        /*0b64*/ 	.word	0x000070e0
        /*0b68*/ 	.word	0x00000003
        /*0b6c*/ 	.word	0x00000220
        /*0b70*/ 	.short	0x010a
        /*0b72*/ 	.byte	0xff
	.zero		1


	//   ....[168]....
        /*0b74*/ 	.word	0x00007120
        /*0b78*/ 	.word	0x0000002b
        /*0b7c*/ 	.word	0x00000270
        /*0b80*/ 	.short	0x010a
        /*0b82*/ 	.byte	0xff
	.zero		1


	//   ....[169]....
        /*0b84*/ 	.word	0x00007260
        /*0b88*/ 	.word	0x00000003
        /*0b8c*/ 	.word	0x00000220
        /*0b90*/ 	.short	0x010a
        /*0b92*/ 	.byte	0xff
	.zero		1


	//   ....[170]....
        /*0b94*/ 	.word	0x00007380
        /*0b98*/ 	.word	0x00000000
        /*0b9c*/ 	.word	0x00000000
        /*0ba0*/ 	.short	0x0101
        /*0ba2*/ 	.byte	0xff
	.zero		1


	//   ....[171]....
        /*0ba4*/ 	.word	0x00007400
        /*0ba8*/ 	.word	0x0000002b
        /*0bac*/ 	.word	0x00000270
        /*0bb0*/ 	.short	0x010a
        /*0bb2*/ 	.byte	0xff
	.zero		1


	//   ....[172]....
        /*0bb4*/ 	.word	0x00007f70
        /*0bb8*/ 	.word	0x00000003
        /*0bbc*/ 	.word	0x00000220
        /*0bc0*/ 	.short	0x010a
        /*0bc2*/ 	.byte	0xff
	.zero		1


	//   ....[173]....
        /*0bc4*/ 	.word	0x00008020
        /*0bc8*/ 	.word	0x00000003
        /*0bcc*/ 	.word	0x00000220
        /*0bd0*/ 	.short	0x010a
        /*0bd2*/ 	.byte	0xff
	.zero		1


	//   ....[174]....
        /*0bd4*/ 	.word	0x00008140
        /*0bd8*/ 	.word	0x00000000
        /*0bdc*/ 	.word	0x00000000
        /*0be0*/ 	.short	0x0101
        /*0be2*/ 	.byte	0xff
	.zero		1


	//   ....[175]....
        /*0be4*/ 	.word	0x00008550
        /*0be8*/ 	.word	0x000000ff
        /*0bec*/ 	.word	0x00000000
        /*0bf0*/ 	.short	0x0101
        /*0bf2*/ 	.byte	0x04
	.zero		1


	//   ....[176]....
        /*0bf4*/ 	.word	0x00008e50
        /*0bf8*/ 	.word	0x00000000
        /*0bfc*/ 	.word	0x000002c0
        /*0c00*/ 	.short	0x010a
        /*0c02*/ 	.byte	0xff
	.zero		1


	//   ....[177]....
        /*0c04*/ 	.word	0x00008eb0
        /*0c08*/ 	.word	0x00000000
        /*0c0c*/ 	.word	0x00000110
        /*0c10*/ 	.short	0x010a
        /*0c12*/ 	.byte	0xff
	.zero		1


	//   ....[178]....
        /*0c14*/ 	.word	0x00008f10
        /*0c18*/ 	.word	0x00000000
        /*0c1c*/ 	.word	0x00000110
        /*0c20*/ 	.short	0x010a
        /*0c22*/ 	.byte	0xff
	.zero		1


	//   ....[179]....
        /*0c24*/ 	.word	0x00008f60
        /*0c28*/ 	.word	0x00000003
        /*0c2c*/ 	.word	0x00000250
        /*0c30*/ 	.short	0x010a
        /*0c32*/ 	.byte	0xff
	.zero		1


	//   ....[180]....
        /*0c34*/ 	.word	0x00008fc0
        /*0c38*/ 	.word	0x00000000
        /*0c3c*/ 	.word	0x00000000
        /*0c40*/ 	.short	0x010a
        /*0c42*/ 	.byte	0xff
	.zero		1


	//   ....[181]....
        /*0c44*/ 	.word	0x00009020
        /*0c48*/ 	.word	0x00000000
        /*0c4c*/ 	.word	0x00000000
        /*0c50*/ 	.short	0x010a
        /*0c52*/ 	.byte	0xff
	.zero		1


	//   ....[182]....
        /*0c54*/ 	.word	0x00009080
        /*0c58*/ 	.word	0x00000000
        /*0c5c*/ 	.word	0x00000000
        /*0c60*/ 	.short	0x010a
        /*0c62*/ 	.byte	0xff
	.zero		1


	//   ....[183]....
        /*0c64*/ 	.word	0x000090e0
        /*0c68*/ 	.word	0x00000000
        /*0c6c*/ 	.word	0x00000000
        /*0c70*/ 	.short	0x010a
        /*0c72*/ 	.byte	0xff
	.zero		1


	//   ....[184]....
        /*0c74*/ 	.word	0x00009140
        /*0c78*/ 	.word	0x00000000
        /*0c7c*/ 	.word	0x00000000
        /*0c80*/ 	.short	0x010a
        /*0c82*/ 	.byte	0xff
	.zero		1


	//   ....[185]....
        /*0c84*/ 	.word	0x000091a0
        /*0c88*/ 	.word	0x00000000
        /*0c8c*/ 	.word	0x00000000
        /*0c90*/ 	.short	0x010a
        /*0c92*/ 	.byte	0xff
	.zero		1


	//   ....[186]....
        /*0c94*/ 	.word	0x00009200
        /*0c98*/ 	.word	0x00000000
        /*0c9c*/ 	.word	0x00000000
        /*0ca0*/ 	.short	0x010a
        /*0ca2*/ 	.byte	0xff
	.zero		1


	//   ....[187]....
        /*0ca4*/ 	.word	0x00009260
        /*0ca8*/ 	.word	0x00000000
        /*0cac*/ 	.word	0x00000000
        /*0cb0*/ 	.short	0x010a
        /*0cb2*/ 	.byte	0xff
	.zero		1


	//   ....[188]....
        /*0cb4*/ 	.word	0x000092c0
        /*0cb8*/ 	.word	0x00000000
        /*0cbc*/ 	.word	0x00000000
        /*0cc0*/ 	.short	0x010a
        /*0cc2*/ 	.byte	0xff
	.zero		1


	//   ....[189]....
        /*0cc4*/ 	.word	0x00009320
        /*0cc8*/ 	.word	0x00000000
        /*0ccc*/ 	.word	0x00000000
        /*0cd0*/ 	.short	0x010a
        /*0cd2*/ 	.byte	0xff
	.zero		1


	//   ....[190]....
        /*0cd4*/ 	.word	0x00009380
        /*0cd8*/ 	.word	0x00000000
        /*0cdc*/ 	.word	0x00000000
        /*0ce0*/ 	.short	0x010a
        /*0ce2*/ 	.byte	0xff
	.zero		1


	//   ....[191]....
        /*0ce4*/ 	.word	0x000093e0
        /*0ce8*/ 	.word	0x00000000
        /*0cec*/ 	.word	0x00000000
        /*0cf0*/ 	.short	0x010a
        /*0cf2*/ 	.byte	0xff
	.zero		1


	//   ....[192]....
        /*0cf4*/ 	.word	0x00009440
        /*0cf8*/ 	.word	0x00000000
        /*0cfc*/ 	.word	0x00000000
        /*0d00*/ 	.short	0x010a
        /*0d02*/ 	.byte	0xff
	.zero		1


	//   ....[193]....
        /*0d04*/ 	.word	0x000094a0
        /*0d08*/ 	.word	0x00000000
        /*0d0c*/ 	.word	0x00000000
        /*0d10*/ 	.short	0x010a
        /*0d12*/ 	.byte	0xff
	.zero		1


	//   ....[194]....
        /*0d14*/ 	.word	0x00009500
        /*0d18*/ 	.word	0x00000000
        /*0d1c*/ 	.word	0x00000000
        /*0d20*/ 	.short	0x010a
        /*0d22*/ 	.byte	0xff
	.zero		1


	//   ....[195]....
        /*0d24*/ 	.word	0x00009560
        /*0d28*/ 	.word	0x00000000
        /*0d2c*/ 	.word	0x00000000
        /*0d30*/ 	.short	0x010a
        /*0d32*/ 	.byte	0xff
	.zero		1


	//   ....[196]....
        /*0d34*/ 	.word	0x000095c0
        /*0d38*/ 	.word	0x00000000
        /*0d3c*/ 	.word	0x00000000
        /*0d40*/ 	.short	0x010a
        /*0d42*/ 	.byte	0xff
	.zero		1


	//   ....[197]....
        /*0d44*/ 	.word	0x00009620
        /*0d48*/ 	.word	0x00000000
        /*0d4c*/ 	.word	0x00000000
        /*0d50*/ 	.short	0x010a
        /*0d52*/ 	.byte	0xff
	.zero		1


	//   ....[198]....
        /*0d54*/ 	.word	0x00009680
        /*0d58*/ 	.word	0x00000000
        /*0d5c*/ 	.word	0x00000000
        /*0d60*/ 	.short	0x010a
        /*0d62*/ 	.byte	0xff
	.zero		1


	//   ....[199]....
        /*0d64*/ 	.word	0x000096e0
        /*0d68*/ 	.word	0x00000000
        /*0d6c*/ 	.word	0x00000000
        /*0d70*/ 	.short	0x010a
        /*0d72*/ 	.byte	0xff
	.zero		1


	//   ....[200]....
        /*0d74*/ 	.word	0x00009740
        /*0d78*/ 	.word	0x00000000
        /*0d7c*/ 	.word	0x00000000
        /*0d80*/ 	.short	0x010a
        /*0d82*/ 	.byte	0xff
	.zero		1


	//   ....[201]....
        /*0d84*/ 	.word	0x000097a0
        /*0d88*/ 	.word	0x00000000
        /*0d8c*/ 	.word	0x00000000
        /*0d90*/ 	.short	0x010a
        /*0d92*/ 	.byte	0xff
	.zero		1


	//   ....[202]....
        /*0d94*/ 	.word	0x00009800
        /*0d98*/ 	.word	0x00000000
        /*0d9c*/ 	.word	0x00000000
        /*0da0*/ 	.short	0x010a
        /*0da2*/ 	.byte	0xff
	.zero		1


	//   ....[203]....
        /*0da4*/ 	.word	0x00009860
        /*0da8*/ 	.word	0x00000000
        /*0dac*/ 	.word	0x00000000
        /*0db0*/ 	.short	0x010a
        /*0db2*/ 	.byte	0xff
	.zero		1


	//   ....[204]....
        /*0db4*/ 	.word	0x000098c0
        /*0db8*/ 	.word	0x00000000
        /*0dbc*/ 	.word	0x00000000
        /*0dc0*/ 	.short	0x010a
        /*0dc2*/ 	.byte	0xff
	.zero		1


	//   ....[205]....
        /*0dc4*/ 	.word	0x00009920
        /*0dc8*/ 	.word	0x00000000
        /*0dcc*/ 	.word	0x00000000
        /*0dd0*/ 	.short	0x010a
        /*0dd2*/ 	.byte	0xff
	.zero		1


	//   ....[206]....
        /*0dd4*/ 	.word	0x00009980
        /*0dd8*/ 	.word	0x00000000
        /*0ddc*/ 	.word	0x00000000
        /*0de0*/ 	.short	0x010a
        /*0de2*/ 	.byte	0xff
	.zero		1


	//   ....[207]....
        /*0de4*/ 	.word	0x000099e0
        /*0de8*/ 	.word	0x00000000
        /*0dec*/ 	.word	0x00000000
        /*0df0*/ 	.short	0x010a
        /*0df2*/ 	.byte	0xff
	.zero		1


	//   ....[208]....
        /*0df4*/ 	.word	0x00009a40
        /*0df8*/ 	.word	0x00000000
        /*0dfc*/ 	.word	0x00000000
        /*0e00*/ 	.short	0x010a
        /*0e02*/ 	.byte	0xff
	.zero		1


	//   ....[209]....
        /*0e04*/ 	.word	0x00009aa0
        /*0e08*/ 	.word	0x00000000
        /*0e0c*/ 	.word	0x00000000
        /*0e10*/ 	.short	0x010a
        /*0e12*/ 	.byte	0xff
	.zero		1


	//   ....[210]....
        /*0e14*/ 	.word	0x00009b00
        /*0e18*/ 	.word	0x00000000
        /*0e1c*/ 	.word	0x00000000
        /*0e20*/ 	.short	0x010a
        /*0e22*/ 	.byte	0xff
	.zero		1


	//   ....[211]....
        /*0e24*/ 	.word	0x00009b60
        /*0e28*/ 	.word	0x00000000
        /*0e2c*/ 	.word	0x00000000
        /*0e30*/ 	.short	0x010a
        /*0e32*/ 	.byte	0xff
	.zero		1


	//   ....[212]....
        /*0e34*/ 	.word	0x00009bc0
        /*0e38*/ 	.word	0x00000000
        /*0e3c*/ 	.word	0x00000000
        /*0e40*/ 	.short	0x010a
        /*0e42*/ 	.byte	0xff
	.zero		1


	//   ....[213]....
        /*0e44*/ 	.word	0x00009c10
        /*0e48*/ 	.word	0x00000002
        /*0e4c*/ 	.word	0x000002b0
        /*0e50*/ 	.short	0x010a
        /*0e52*/ 	.byte	0xff
	.zero		1


	//   ....[214]....
        /*0e54*/ 	.word	0x00009c70
        /*0e58*/ 	.word	0x00000002
        /*0e5c*/ 	.word	0x00000260
        /*0e60*/ 	.short	0x010a
        /*0e62*/ 	.byte	0xff
	.zero		1


	//   ....[215]....
        /*0e64*/ 	.word	0x00009cc0
        /*0e68*/ 	.word	0x00000002
        /*0e6c*/ 	.word	0x00000250
        /*0e70*/ 	.short	0x010a
        /*0e72*/ 	.byte	0xff
	.zero		1


	//   ....[216]....
        /*0e74*/ 	.word	0x00009d20
        /*0e78*/ 	.word	0x00000000
        /*0e7c*/ 	.word	0x00000260
        /*0e80*/ 	.short	0x010a
        /*0e82*/ 	.byte	0xff
	.zero		1


	//   ....[217]....
        /*0e84*/ 	.word	0x00009d70
        /*0e88*/ 	.word	0x00000000
        /*0e8c*/ 	.word	0x00000250
        /*0e90*/ 	.short	0x010a
        /*0e92*/ 	.byte	0xff
	.zero		1


	//   ....[218]....
        /*0e94*/ 	.word	0x00009dd0
        /*0e98*/ 	.word	0x00000002
        /*0e9c*/ 	.word	0x00000290
        /*0ea0*/ 	.short	0x010a
        /*0ea2*/ 	.byte	0xff
	.zero		1


	//   ....[219]....
        /*0ea4*/ 	.word	0x00009e30
        /*0ea8*/ 	.word	0x00000000
        /*0eac*/ 	.word	0x00000000
        /*0eb0*/ 	.short	0x010a
        /*0eb2*/ 	.byte	0xff
	.zero		1


	//   ....[220]....
        /*0eb4*/ 	.word	0x00009e90
        /*0eb8*/ 	.word	0x00000000
        /*0ebc*/ 	.word	0x00000000
        /*0ec0*/ 	.short	0x010a
        /*0ec2*/ 	.byte	0xff
	.zero		1


	//   ....[221]....
        /*0ec4*/ 	.word	0x00009ef0
        /*0ec8*/ 	.word	0x00000000
        /*0ecc*/ 	.word	0x00000000
        /*0ed0*/ 	.short	0x010a
        /*0ed2*/ 	.byte	0xff
	.zero		1


	//   ....[222]....
        /*0ed4*/ 	.word	0x00009f50
        /*0ed8*/ 	.word	0x00000000
        /*0edc*/ 	.word	0x00000000
        /*0ee0*/ 	.short	0x010a
        /*0ee2*/ 	.byte	0xff
	.zero		1


	//   ....[223]....
        /*0ee4*/ 	.word	0x00009fb0
        /*0ee8*/ 	.word	0x00000000
        /*0eec*/ 	.word	0x00000000
        /*0ef0*/ 	.short	0x010a
        /*0ef2*/ 	.byte	0xff
	.zero		1


	//   ....[224]....
        /*0ef4*/ 	.word	0x0000a000
        /*0ef8*/ 	.word	0x0000000c
        /*0efc*/ 	.word	0x00000250
        /*0f00*/ 	.short	0x010a
        /*0f02*/ 	.byte	0xff
	.zero		1


	//   ....[225]....
        /*0f04*/ 	.word	0x0000a060
        /*0f08*/ 	.word	0x00000000
        /*0f0c*/ 	.word	0x00000248
        /*0f10*/ 	.short	0x010a
        /*0f12*/ 	.byte	0xff
	.zero		1


	//   ....[226]....
        /*0f14*/ 	.word	0x0000a0c0
        /*0f18*/ 	.word	0x00000000
        /*0f1c*/ 	.word	0x00000230
        /*0f20*/ 	.short	0x010a
        /*0f22*/ 	.byte	0xff
	.zero		1


	//   ....[227]....
        /*0f24*/ 	.word	0x0000a120
        /*0f28*/ 	.word	0x00000000
        /*0f2c*/ 	.word	0x00000238
        /*0f30*/ 	.short	0x010a
        /*0f32*/ 	.byte	0xff
	.zero		1


	//   ....[228]....
        /*0f34*/ 	.word	0x0000a180
        /*0f38*/ 	.word	0x00000000
        /*0f3c*/ 	.word	0x00000230
        /*0f40*/ 	.short	0x010a
        /*0f42*/ 	.byte	0xff
	.zero		1


	//   ....[229]....
        /*0f44*/ 	.word	0x0000a1d0
        /*0f48*/ 	.word	0x00000003
        /*0f4c*/ 	.word	0x00000250
        /*0f50*/ 	.short	0x010a
        /*0f52*/ 	.byte	0xff
	.zero		1


	//   ....[230]....
        /*0f54*/ 	.word	0x0000a220
        /*0f58*/ 	.word	0x00000003
        /*0f5c*/ 	.word	0x00000220
        /*0f60*/ 	.short	0x010a
        /*0f62*/ 	.byte	0xff
	.zero		1


	//   ....[231]....
        /*0f64*/ 	.word	0x0000a270
        /*0f68*/ 	.word	0x0000002b
        /*0f6c*/ 	.word	0x00000270
        /*0f70*/ 	.short	0x010a
        /*0f72*/ 	.byte	0xff
	.zero		1


	//   ....[232]....
        /*0f74*/ 	.word	0x0000a2c0
        /*0f78*/ 	.word	0x00000003
        /*0f7c*/ 	.word	0x00000220
        /*0f80*/ 	.short	0x010a
        /*0f82*/ 	.byte	0xff
	.zero		1


	//----- nvinfo : EIATTR_NUM_MBARRIERS
	.align		4
.L_47:
        /*0f84*/ 	.byte	0x03, 0x38
        /*0f86*/ 	.short	0x005a


	//----- nvinfo : EIATTR_EXIT_INSTR_OFFSETS
	.align		4
        /*0f88*/ 	.byte	0x04, 0x1c
        /*0f8a*/ 	.short	(.L_49 - .L_48)


	//   ....[0]....
.L_48:
        /*0f8c*/ 	.word	0x00003ff0


	//   ....[1]....
        /*0f90*/ 	.word	0x000044e0


	//   ....[2]....
        /*0f94*/ 	.word	0x00004540


	//   ....[3]....
        /*0f98*/ 	.word	0x00005360


	//   ....[4]....
        /*0f9c*/ 	.word	0x00006170


	//   ....[5]....
        /*0fa0*/ 	.word	0x000061b0


	//   ....[6]....
        /*0fa4*/ 	.word	0x00008e40


	//----- nvinfo : EIATTR_MAX_THREADS
	.align		4
.L_49:
        /*0fa8*/ 	.byte	0x04, 0x05
        /*0faa*/ 	.short	(.L_51 - .L_50)
.L_50:
        /*0fac*/ 	.word	0x00000100
        /*0fb0*/ 	.word	0x00000001
        /*0fb4*/ 	.word	0x00000001


	//----- nvinfo : EIATTR_CRS_STACK_SIZE
	.align		4
.L_51:
        /*0fb8*/ 	.byte	0x04, 0x1e
        /*0fba*/ 	.short	(.L_53 - .L_52)
.L_52:
        /*0fbc*/ 	.word	0x00000000


	//----- nvinfo : EIATTR_CBANK_PARAM_SIZE
	.align		4
.L_53:
        /*0fc0*/ 	.byte	0x03, 0x19
        /*0fc2*/ 	.short	0x0800


	//----- nvinfo : EIATTR_PARAM_CBANK
	.align		4
        /*0fc4*/ 	.byte	0x04, 0x0a
        /*0fc6*/ 	.short	(.L_55 - .L_54)
	.align		4
.L_54:
        /*0fc8*/ 	.word	index@(.nv.constant0._ZN7cutlass13device_kernelINS_4gemm6kernel13GemmUniversalIN4cute5tupleIJiiiiEEENS1_10collective13CollectiveMmaINS1_35MainloopSm100TmaUmmaWarpSpecializedILi34ELi2ELi4ENS5_IJNS4_1CILi4EEENSA_ILi2EEENSA_ILi1EEEEEEEENS5_IJNSA_ILi64EEENSA_ILi128EEENSA_ILi32EEEEEEaNS5_IJlSD_lEEEaSK_NS4_8TiledMMAINS4_8MMA_AtomIJNS4_15SM100_MMA_S8_SSIaaiLi64ELi128ELNS4_4UMMA5MajorE0ELSP_0ELNSO_8SaturateE0EEEEEENS4_6LayoutINS5_IJSD_SD_SD_EEENS5_IJNSA_ILi0EEESV_SV_EEEEENS5_IJNS4_10UnderscoreESY_SY_EEEEENS4_23SM90_TMA_LOAD_MULTICASTENS4_14ComposedLayoutINS4_7SwizzleILi1ELi4ELi3EEENS4_18smem_ptr_flag_bitsILi8EEENST_INS5_IJNSA_ILi8EEESI_EEENS5_IJSI_SD_EEEEEEEvNS4_8identityES11_S1B_vS1C_EENS_8epilogue10collective18CollectiveEpilogueINS1E_23Sm100TmaWarpSpecializedILi2ELi2ELi32ELb0ELb0EEEJSJ_NS5_IJNST_ISG_SD_EES1J_EEEaSK_aSK_NS1E_6fusion15FusionCallbacksIS1I_NS1L_17LinearCombinationIaiaiLNS_15FloatRoundStyleE2EEESJ_S1K_JEEENS4_5SM1004TMEM4LOAD26SM100_TMEM_LOAD_16dp32b32xENS4_13SM90_TMA_LOADENS12_INS13_ILi2ELi4ELi3EEES16_NST_INS5_IJS17_SG_EEENS5_IJSG_SD_EEEEEEENS4_39AutoVectorizingCopyWithAssumedAlignmentILi128EEENS4_14SM90_TMA_STOREES20_S22_S22_EEEvvEEEEvNT_6ParamsE)
        /*0fcc*/ 	.short	0x0380
        /*0fce*/ 	.short	0x0800


	//----- nvinfo : EIATTR_SW_WAR
	.align		4
.L_55:
        /*0fd0*/ 	.byte	0x04, 0x36
        /*0fd2*/ 	.short	(.L_57 - .L_56)
.L_56:
        /*0fd4*/ 	.word	0x00000008
.L_57:


//--------------------- .nv.callgraph             --------------------------
	.section	.nv.callgraph,"",@"SHT_CUDA_CALLGRAPH"
	.align	4
	.sectionentsize	8
	.align		4
        /*0000*/ 	.word	0x00000000
	.align		4
        /*0004*/ 	.word	0xffffffff
	.align		4
        /*0008*/ 	.word	index@(_ZN7cutlass13device_kernelINS_4gemm6kernel13GemmUniversalIN4cute5tupleIJiiiiEEENS1_10collective13CollectiveMmaINS1_35MainloopSm100TmaUmmaWarpSpecializedILi34ELi2ELi4ENS5_IJNS4_1CILi4EEENSA_ILi2EEENSA_ILi1EEEEEEEENS5_IJNSA_ILi64EEENSA_ILi128EEENSA_ILi32EEEEEEaNS5_IJlSD_lEEEaSK_NS4_8TiledMMAINS4_8MMA_AtomIJNS4_15SM100_MMA_S8_SSIaaiLi64ELi128ELNS4_4UMMA5MajorE0ELSP_0ELNSO_8SaturateE0EEEEEENS4_6LayoutINS5_IJSD_SD_SD_EEENS5_IJNSA_ILi0EEESV_SV_EEEEENS5_IJNS4_10UnderscoreESY_SY_EEEEENS4_23SM90_TMA_LOAD_MULTICASTENS4_14ComposedLayoutINS4_7SwizzleILi1ELi4ELi3EEENS4_18smem_ptr_flag_bitsILi8EEENST_INS5_IJNSA_ILi8EEESI_EEENS5_IJSI_SD_EEEEEEEvNS4_8identityES11_S1B_vS1C_EENS_8epilogue10collective18CollectiveEpilogueINS1E_23Sm100TmaWarpSpecializedILi2ELi2ELi32ELb0ELb0EEEJSJ_NS5_IJNST_ISG_SD_EES1J_EEEaSK_aSK_NS1E_6fusion15FusionCallbacksIS1I_NS1L_17LinearCombinationIaiaiLNS_15FloatRoundStyleE2EEESJ_S1K_JEEENS4_5SM1004TMEM4LOAD26SM100_TMEM_LOAD_16dp32b32xENS4_13SM90_TMA_LOADENS12_INS13_ILi2ELi4ELi3EEES16_NST_INS5_IJS17_SG_EEENS5_IJSG_SD_EEEEEEENS4_39AutoVectorizingCopyWithAssumedAlignmentILi128EEENS4_14SM90_TMA_STOREES20_S22_S22_EEEvvEEEEvNT_6ParamsE)
	.align		4
        /*000c*/ 	.word	index@(__assertfail)
	.align		4
        /*0010*/ 	.word	0x00000000
	.align		4
        /*0014*/ 	.word	0xfffffffe
	.align		4
        /*0018*/ 	.word	0x00000000
	.align		4
        /*001c*/ 	.word	0xfffffffd
	.align		4
        /*0020*/ 	.word	0x00000000
	.align		4
        /*0024*/ 	.word	0xfffffffc


//--------------------- .nv.constant4             --------------------------
	.section	.nv.constant4,"a",@progbits
	.align	8
	.align		8
.nv.constant4:
        /*0000*/ 	.dword	__assertfail
	.align		8
        /*0008*/ 	.dword	__unnamed_1
	.align		8
        /*0010*/ 	.dword	__unnamed_2
	.align		8
        /*0018*/ 	.dword	_ZN40_INTERNAL_6aa69986_4_k_cu_7b005cf1_292994cuda3std3__45__cpo5beginE
	.align		8
        /*0020*/ 	.dword	_ZN40_INTERNAL_6aa69986_4_k_cu_7b005cf1_292994cuda3std3__45__cpo3endE
	.align		8
        /*0028*/ 	.dword	_ZN40_INTERNAL_6aa69986_4_k_cu_7b005cf1_292994cuda3std3__45__cpo6cbeginE
	.align		8
        /*0030*/ 	.dword	_ZN40_INTERNAL_6aa69986_4_k_cu_7b005cf1_292994cuda3std3__45__cpo4cendE
	.align		8
        /*0038*/ 	.dword	_ZN40_INTERNAL_6aa69986_4_k_cu_7b005cf1_292994cuda3std3__442_GLOBAL__N__6aa69986_4_k_cu_7b005cf1_292996ignoreE
	.align		8
        /*0040*/ 	.dword	_ZN40_INTERNAL_6aa69986_4_k_cu_7b005cf1_292994cuda3std3__419piecewise_constructE
	.align		8
        /*0048*/ 	.dword	_ZN40_INTERNAL_6aa69986_4_k_cu_7b005cf1_292994cuda3std3__48in_placeE
	.align		8
        /*0050*/ 	.dword	_ZN40_INTERNAL_6aa69986_4_k_cu_7b005cf1_292994cuda3std6ranges3__45__cpo4swapE
	.align		8
        /*0058*/ 	.dword	_ZN40_INTERNAL_6aa69986_4_k_cu_7b005cf1_292994cuda3std6ranges3__45__cpo9iter_moveE
	.align		8
        /*0060*/ 	.dword	_ZN40_INTERNAL_6aa69986_4_k_cu_7b005cf1_292994cute7productE
	.align		8
        /*0068*/ 	.dword	_ZN40_INTERNAL_6aa69986_4_k_cu_7b005cf1_292994cute1_E
	.align		8
        /*0070*/ 	.dword	$str$25
	.align		8
        /*0078*/ 	.dword	$str$26
	.align		8
        /*0080*/ 	.dword	$str$27
	.align		8
        /*0088*/ 	.dword	$str$28


//--------------------- .text._ZN7cutlass13device_kernelINS_4gemm6kernel13GemmUniversalIN4cute5tupleIJiiiiEEENS1_10collective13CollectiveMmaINS1_35MainloopSm100TmaUmmaWarpSpecializedILi34ELi2ELi4ENS5_IJNS4_1CILi4EEENSA_ILi2EEENSA_ILi1EEEEEEEENS5_IJNSA_ILi64EEENSA_ILi128EEENSA_ILi32EEEEEEaNS5_IJlSD_lEEEaSK_NS4_8TiledMMAINS4_8MMA_AtomIJNS4_15SM100_MMA_S8_SSIaaiLi64ELi128ELNS4_4UMMA5MajorE0ELSP_0ELNSO_8SaturateE0EEEEEENS4_6LayoutINS5_IJSD_SD_SD_EEENS5_IJNSA_ILi0EEESV_SV_EEEEENS5_IJNS4_10UnderscoreESY_SY_EEEEENS4_23SM90_TMA_LOAD_MULTICASTENS4_14ComposedLayoutINS4_7SwizzleILi1ELi4ELi3EEENS4_18smem_ptr_flag_bitsILi8EEENST_INS5_IJNSA_ILi8EEESI_EEENS5_IJSI_SD_EEEEEEEvNS4_8identityES11_S1B_vS1C_EENS_8epilogue10collective18CollectiveEpilogueINS1E_23Sm100TmaWarpSpecializedILi2ELi2ELi32ELb0ELb0EEEJSJ_NS5_IJNST_ISG_SD_EES1J_EEEaSK_aSK_NS1E_6fusion15FusionCallbacksIS1I_NS1L_17LinearCombinationIaiaiLNS_15FloatRoundStyleE2EEESJ_S1K_JEEENS4_5SM1004TMEM4LOAD26SM100_TMEM_LOAD_16dp32b32xENS4_13SM90_TMA_LOADENS12_INS13_ILi2ELi4ELi3EEES16_NST_INS5_IJS17_SG_EEENS5_IJSG_SD_EEEEEEENS4_39AutoVectorizingCopyWithAssumedAlignmentILi128EEENS4_14SM90_TMA_STOREES20_S22_S22_EEEvvEEEEvNT_6ParamsE --------------------------
	.section	.text._ZN7cutlass13device_kernelINS_4gemm6kernel13GemmUniversalIN4cute5tupleIJiiiiEEENS1_10collective13CollectiveMmaINS1_35MainloopSm100TmaUmmaWarpSpecializedILi34ELi2ELi4ENS5_IJNS4_1CILi4EEENSA_ILi2EEENSA_ILi1EEEEEEEENS5_IJNSA_ILi64EEENSA_ILi128EEENSA_ILi32EEEEEEaNS5_IJlSD_lEEEaSK_NS4_8TiledMMAINS4_8MMA_AtomIJNS4_15SM100_MMA_S8_SSIaaiLi64ELi128ELNS4_4UMMA5MajorE0ELSP_0ELNSO_8SaturateE0EEEEEENS4_6LayoutINS5_IJSD_SD_SD_EEENS5_IJNSA_ILi0EEESV_SV_EEEEENS5_IJNS4_10UnderscoreESY_SY_EEEEENS4_23SM90_TMA_LOAD_MULTICASTENS4_14ComposedLayoutINS4_7SwizzleILi1ELi4ELi3EEENS4_18smem_ptr_flag_bitsILi8EEENST_INS5_IJNSA_ILi8EEESI_EEENS5_IJSI_SD_EEEEEEEvNS4_8identityES11_S1B_vS1C_EENS_8epilogue10collective18CollectiveEpilogueINS1E_23Sm100TmaWarpSpecializedILi2ELi2ELi32ELb0ELb0EEEJSJ_NS5_IJNST_ISG_SD_EES1J_EEEaSK_aSK_NS1E_6fusion15FusionCallbacksIS1I_NS1L_17LinearCombinationIaiaiLNS_15FloatRoundStyleE2EEESJ_S1K_JEEENS4_5SM1004TMEM4LOAD26SM100_TMEM_LOAD_16dp32b32xENS4_13SM90_TMA_LOADENS12_INS13_ILi2ELi4ELi3EEES16_NST_INS5_IJS17_SG_EEENS5_IJSG_SD_EEEEEEENS4_39AutoVectorizingCopyWithAssumedAlignmentILi128EEENS4_14SM90_TMA_STOREES20_S22_S22_EEEvvEEEEvNT_6ParamsE,"ax",@progbits
	.align	128
.text._ZN7cutlass13device_kernelINS_4gemm6kernel13GemmUniversalIN4cute5tupleIJiiiiEEENS1_10collective13CollectiveMmaINS1_35MainloopSm100TmaUmmaWarpSpecializedILi34ELi2ELi4ENS5_IJNS4_1CILi4EEENSA_ILi2EEENSA_ILi1EEEEEEEENS5_IJNSA_ILi64EEENSA_ILi128EEENSA_ILi32EEEEEEaNS5_IJlSD_lEEEaSK_NS4_8TiledMMAINS4_8MMA_AtomIJNS4_15SM100_MMA_S8_SSIaaiLi64ELi128ELNS4_4UMMA5MajorE0ELSP_0ELNSO_8SaturateE0EEEEEENS4_6LayoutINS5_IJSD_SD_SD_EEENS5_IJNSA_ILi0EEESV_SV_EEEEENS5_IJNS4_10UnderscoreESY_SY_EEEEENS4_23SM90_TMA_LOAD_MULTICASTENS4_14ComposedLayoutINS4_7SwizzleILi1ELi4ELi3EEENS4_18smem_ptr_flag_bitsILi8EEENST_INS5_IJNSA_ILi8EEESI_EEENS5_IJSI_SD_EEEEEEEvNS4_8identityES11_S1B_vS1C_EENS_8epilogue10collective18CollectiveEpilogueINS1E_23Sm100TmaWarpSpecializedILi2ELi2ELi32ELb0ELb0EEEJSJ_NS5_IJNST_ISG_SD_EES1J_EEEaSK_aSK_NS1E_6fusion15FusionCallbacksIS1I_NS1L_17LinearCombinationIaiaiLNS_15FloatRoundStyleE2EEESJ_S1K_JEEENS4_5SM1004TMEM4LOAD26SM100_TMEM_LOAD_16dp32b32xENS4_13SM90_TMA_LOADENS12_INS13_ILi2ELi4ELi3EEES16_NST_INS5_IJS17_SG_EEENS5_IJSG_SD_EEEEEEENS4_39AutoVectorizingCopyWithAssumedAlignmentILi128EEENS4_14SM90_TMA_STOREES20_S22_S22_EEEvvEEEEvNT_6ParamsE:
        .type           _ZN7cutlass13device_kernelINS_4gemm6kernel13GemmUniversalIN4cute5tupleIJiiiiEEENS1_10collective13CollectiveMmaINS1_35MainloopSm100TmaUmmaWarpSpecializedILi34ELi2ELi4ENS5_IJNS4_1CILi4EEENSA_ILi2EEENSA_ILi1EEEEEEEENS5_IJNSA_ILi64EEENSA_ILi128EEENSA_ILi32EEEEEEaNS5_IJlSD_lEEEaSK_NS4_8TiledMMAINS4_8MMA_AtomIJNS4_15SM100_MMA_S8_SSIaaiLi64ELi128ELNS4_4UMMA5MajorE0ELSP_0ELNSO_8SaturateE0EEEEEENS4_6LayoutINS5_IJSD_SD_SD_EEENS5_IJNSA_ILi0EEESV_SV_EEEEENS5_IJNS4_10UnderscoreESY_SY_EEEEENS4_23SM90_TMA_LOAD_MULTICASTENS4_14ComposedLayoutINS4_7SwizzleILi1ELi4ELi3EEENS4_18smem_ptr_flag_bitsILi8EEENST_INS5_IJNSA_ILi8EEESI_EEENS5_IJSI_SD_EEEEEEEvNS4_8identityES11_S1B_vS1C_EENS_8epilogue10collective18CollectiveEpilogueINS1E_23Sm100TmaWarpSpecializedILi2ELi2ELi32ELb0ELb0EEEJSJ_NS5_IJNST_ISG_SD_EES1J_EEEaSK_aSK_NS1E_6fusion15FusionCallbacksIS1I_NS1L_17LinearCombinationIaiaiLNS_15FloatRoundStyleE2EEESJ_S1K_JEEENS4_5SM1004TMEM4LOAD26SM100_TMEM_LOAD_16dp32b32xENS4_13SM90_TMA_LOADENS12_INS13_ILi2ELi4ELi3EEES16_NST_INS5_IJS17_SG_EEENS5_IJSG_SD_EEEEEEENS4_39AutoVectorizingCopyWithAssumedAlignmentILi128EEENS4_14SM90_TMA_STOREES20_S22_S22_EEEvvEEEEvNT_6ParamsE,@function
        .size           _ZN7cutlass13device_kernelINS_4gemm6kernel13GemmUniversalIN4cute5tupleIJiiiiEEENS1_10collective13CollectiveMmaINS1_35MainloopSm100TmaUmmaWarpSpecializedILi34ELi2ELi4ENS5_IJNS4_1CILi4EEENSA_ILi2EEENSA_ILi1EEEEEEEENS5_IJNSA_ILi64EEENSA_ILi128EEENSA_ILi32EEEEEEaNS5_IJlSD_lEEEaSK_NS4_8TiledMMAINS4_8MMA_AtomIJNS4_15SM100_MMA_S8_SSIaaiLi64ELi128ELNS4_4UMMA5MajorE0ELSP_0ELNSO_8SaturateE0EEEEEENS4_6LayoutINS5_IJSD_SD_SD_EEENS5_IJNSA_ILi0EEESV_SV_EEEEENS5_IJNS4_10UnderscoreESY_SY_EEEEENS4_23SM90_TMA_LOAD_MULTICASTENS4_14ComposedLayoutINS4_7SwizzleILi1ELi4ELi3EEENS4_18smem_ptr_flag_bitsILi8EEENST_INS5_IJNSA_ILi8EEESI_EEENS5_IJSI_SD_EEEEEEEvNS4_8identityES11_S1B_vS1C_EENS_8epilogue10collective18CollectiveEpilogueINS1E_23Sm100TmaWarpSpecializedILi2ELi2ELi32ELb0ELb0EEEJSJ_NS5_IJNST_ISG_SD_EES1J_EEEaSK_aSK_NS1E_6fusion15FusionCallbacksIS1I_NS1L_17LinearCombinationIaiaiLNS_15FloatRoundStyleE2EEESJ_S1K_JEEENS4_5SM1004TMEM4LOAD26SM100_TMEM_LOAD_16dp32b32xENS4_13SM90_TMA_LOADENS12_INS13_ILi2ELi4ELi3EEES16_NST_INS5_IJS17_SG_EEENS5_IJSG_SD_EEEEEEENS4_39AutoVectorizingCopyWithAssumedAlignmentILi128EEENS4_14SM90_TMA_STOREES20_S22_S22_EEEvvEEEEvNT_6ParamsE,(.L_x_240 - _ZN7cutlass13device_kernelINS_4gemm6kernel13GemmUniversalIN4cute5tupleIJiiiiEEENS1_10collective13CollectiveMmaINS1_35MainloopSm100TmaUmmaWarpSpecializedILi34ELi2ELi4ENS5_IJNS4_1CILi4EEENSA_ILi2EEENSA_ILi1EEEEEEEENS5_IJNSA_ILi64EEENSA_ILi128EEENSA_ILi32EEEEEEaNS5_IJlSD_lEEEaSK_NS4_8TiledMMAINS4_8MMA_AtomIJNS4_15SM100_MMA_S8_SSIaaiLi64ELi128ELNS4_4UMMA5MajorE0ELSP_0ELNSO_8SaturateE0EEEEEENS4_6LayoutINS5_IJSD_SD_SD_EEENS5_IJNSA_ILi0EEESV_SV_EEEEENS5_IJNS4_10UnderscoreESY_SY_EEEEENS4_23SM90_TMA_LOAD_MULTICASTENS4_14ComposedLayoutINS4_7SwizzleILi1ELi4ELi3EEENS4_18smem_ptr_flag_bitsILi8EEENST_INS5_IJNSA_ILi8EEESI_EEENS5_IJSI_SD_EEEEEEEvNS4_8identityES11_S1B_vS1C_EENS_8epilogue10collective18CollectiveEpilogueINS1E_23Sm100TmaWarpSpecializedILi2ELi2ELi32ELb0ELb0EEEJSJ_NS5_IJNST_ISG_SD_EES1J_EEEaSK_aSK_NS1E_6fusion15FusionCallbacksIS1I_NS1L_17LinearCombinationIaiaiLNS_15FloatRoundStyleE2EEESJ_S1K_JEEENS4_5SM1004TMEM4LOAD26SM100_TMEM_LOAD_16dp32b32xENS4_13SM90_TMA_LOADENS12_INS13_ILi2ELi4ELi3EEES16_NST_INS5_IJS17_SG_EEENS5_IJSG_SD_EEEEEEENS4_39AutoVectorizingCopyWithAssumedAlignmentILi128EEENS4_14SM90_TMA_STOREES20_S22_S22_EEEvvEEEEvNT_6ParamsE)
        .other          _ZN7cutlass13device_kernelINS_4gemm6kernel13GemmUniversalIN4cute5tupleIJiiiiEEENS1_10collective13CollectiveMmaINS1_35MainloopSm100TmaUmmaWarpSpecializedILi34ELi2ELi4ENS5_IJNS4_1CILi4EEENSA_ILi2EEENSA_ILi1EEEEEEEENS5_IJNSA_ILi64EEENSA_ILi128EEENSA_ILi32EEEEEEaNS5_IJlSD_lEEEaSK_NS4_8TiledMMAINS4_8MMA_AtomIJNS4_15SM100_MMA_S8_SSIaaiLi64ELi128ELNS4_4UMMA5MajorE0ELSP_0ELNSO_8SaturateE0EEEEEENS4_6LayoutINS5_IJSD_SD_SD_EEENS5_IJNSA_ILi0EEESV_SV_EEEEENS5_IJNS4_10UnderscoreESY_SY_EEEEENS4_23SM90_TMA_LOAD_MULTICASTENS4_14ComposedLayoutINS4_7SwizzleILi1ELi4ELi3EEENS4_18smem_ptr_flag_bitsILi8EEENST_INS5_IJNSA_ILi8EEESI_EEENS5_IJSI_SD_EEEEEEEvNS4_8identityES11_S1B_vS1C_EENS_8epilogue10collective18CollectiveEpilogueINS1E_23Sm100TmaWarpSpecializedILi2ELi2ELi32ELb0ELb0EEEJSJ_NS5_IJNST_ISG_SD_EES1J_EEEaSK_aSK_NS1E_6fusion15FusionCallbacksIS1I_NS1L_17LinearCombinationIaiaiLNS_15FloatRoundStyleE2EEESJ_S1K_JEEENS4_5SM1004TMEM4LOAD26SM100_TMEM_LOAD_16dp32b32xENS4_13SM90_TMA_LOADENS12_INS13_ILi2ELi4ELi3EEES16_NST_INS5_IJS17_SG_EEENS5_IJSG_SD_EEEEEEENS4_39AutoVectorizingCopyWithAssumedAlignmentILi128EEENS4_14SM90_TMA_STOREES20_S22_S22_EEEvvEEEEvNT_6ParamsE,@"STO_CUDA_ENTRY STV_DEFAULT"
_ZN7cutlass13device_kernelINS_4gemm6kernel13GemmUniversalIN4cute5tupleIJiiiiEEENS1_10collective13CollectiveMmaINS1_35MainloopSm100TmaUmmaWarpSpecializedILi34ELi2ELi4ENS5_IJNS4_1CILi4EEENSA_ILi2EEENSA_ILi1EEEEEEEENS5_IJNSA_ILi64EEENSA_ILi128EEENSA_ILi32EEEEEEaNS5_IJlSD_lEEEaSK_NS4_8TiledMMAINS4_8MMA_AtomIJNS4_15SM100_MMA_S8_SSIaaiLi64ELi128ELNS4_4UMMA5MajorE0ELSP_0ELNSO_8SaturateE0EEEEEENS4_6LayoutINS5_IJSD_SD_SD_EEENS5_IJNSA_ILi0EEESV_SV_EEEEENS5_IJNS4_10UnderscoreESY_SY_EEEEENS4_23SM90_TMA_LOAD_MULTICASTENS4_14ComposedLayoutINS4_7SwizzleILi1ELi4ELi3EEENS4_18smem_ptr_flag_bitsILi8EEENST_INS5_IJNSA_ILi8EEESI_EEENS5_IJSI_SD_EEEEEEEvNS4_8identityES11_S1B_vS1C_EENS_8epilogue10collective18CollectiveEpilogueINS1E_23Sm100TmaWarpSpecializedILi2ELi2ELi32ELb0ELb0EEEJSJ_NS5_IJNST_ISG_SD_EES1J_EEEaSK_aSK_NS1E_6fusion15FusionCallbacksIS1I_NS1L_17LinearCombinationIaiaiLNS_15FloatRoundStyleE2EEESJ_S1K_JEEENS4_5SM1004TMEM4LOAD26SM100_TMEM_LOAD_16dp32b32xENS4_13SM90_TMA_LOADENS12_INS13_ILi2ELi4ELi3EEES16_NST_INS5_IJS17_SG_EEENS5_IJSG_SD_EEEEEEENS4_39AutoVectorizingCopyWithAssumedAlignmentILi128EEENS4_14SM90_TMA_STOREES20_S22_S22_EEEvvEEEEvNT_6ParamsE:
[----:B------:R-:W1:Y:S01]  /*0000*/  LDC R1, c[0x0][0x37c] ;  /* 0x0000df00ff017b82 */ /* 0x000e620000000800 */
[----:B------:R-:W2:Y:S01]  /*0010*/  S2R R84, SR_TID.X ;  /* 0x0000000000547919 */ /* 0x000ea20000002100 */
[----:B------:R-:W3:Y:S01]  /*0020*/  LDCU.64 UR8, c[0x0][0x890] ;  /* 0x00011200ff0877ac */ /* 0x000ee20008000a00 */
[----:B------:R-:W-:Y:S02]  /*0030*/  PRMT R74, RZ, 0x7610, R74 ;  /* 0x00007610ff4a7816 */ /* 0x000fe4000000004a */
[----:B------:R-:W-:Y:S01]  /*0040*/  ELECT P3, URZ, PT ;  /* 0x0000000000ff782f */ /* 0x000fe20003860000 */
[----:B---3--:R-:W-:-:S04]  /*0050*/  UISETP.NE.U32.AND UP0, UPT, UR8, URZ, UPT ;  /* 0x000000ff0800728c */ /* 0x008fc8000bf05070 */
[----:B------:R-:W-:Y:S01]  /*0060*/  UISETP.NE.AND.EX UP0, UPT, UR9, URZ, UPT, UP0 ;  /* 0x000000ff0900728c */ /* 0x000fe2000bf05300 */
[----:B--2---:R-:W-:-:S05]  /*0070*/  SHF.R.U32.HI R75, RZ, 0x5, R84 ;  /* 0x00000005ff4b7819 */ /* 0x004fca0000011654 */
[----:B------:R-:W2:Y:S02]  /*0080*/  SHFL.IDX PT, R0, R75, RZ, 0x1f ;  /* 0x00001fff4b007589 */ /* 0x000ea400000e0000 */
[----:B--2---:R-:W-:Y:S01]  /*0090*/  R2UR UR17, R0 ;  /* 0x00000000001172ca */ /* 0x004fe200000e0000 */
[----:B-1----:R-:W-:-:S14]  /*00a0*/  BRA.U UP0, `(.L_x_0) ;  /* 0x0000000100307547 */ /* 0x002fdc000b800000 */
[----:B------:R-:W1:Y:S02]  /*00b0*/  LDCU.64 UR4, c[0x0][0x888] ;  /* 0x00011100ff0477ac */ /* 0x000e640008000a00 */
[----:B-1----:R-:W-:-:S04]  /*00c0*/  UISETP.NE.U32.AND UP0, UPT, UR4, URZ, UPT ;  /* 0x000000ff0400728c */ /* 0x002fc8000bf05070 */
[----:B------:R-:W-:-:S09]  /*00d0*/  UISETP.NE.AND.EX UP0, UPT, UR5, URZ, UPT, UP0 ;  /* 0x000000ff0500728c */ /* 0x000fd2000bf05300 */
[----:B------:R-:W-:Y:S05]  /*00e0*/  BRA.U !UP0, `(.L_x_1) ;  /* 0x0000000108147547 */ /* 0x000fea000b800000 */
[----:B------:R-:W1:Y:S01]  /*00f0*/  LDC.64 R40, c[0x0][0x888] ;  /* 0x00022200ff287b82 */ /* 0x000e620000000a00 */
[----:B------:R-:W1:Y:S02]  /*0100*/  LDCU.64 UR4, c[0x0][0x358] ;  /* 0x00006b00ff0477ac */ /* 0x000e640008000a00 */
[----:B-1----:R1:W5:Y:S01]  /*0110*/  LDG.E R40, desc[UR4][R40.64] ;  /* 0x0000000428287981 */ /* 0x002362000c1e1900 */
[----:B------:R-:W-:Y:S01]  /*0120*/  HFMA2 R74, -RZ, RZ, 0, 5.9604644775390625e-08 ;  /* 0x00000001ff4a7431 */ /* 0x000fe200000001ff */
[----:B------:R-:W-:Y:S05]  /*0130*/  BRA `(.L_x_0) ;  /* 0x00000000000c7947 */ /* 0x000fea0003800000 */
.L_x_1:
[----:B------:R-:W1:Y:S01]  /*0140*/  LDCU UR4, c[0x0][0x880] ;  /* 0x00011000ff0477ac */ /* 0x000e620008000800 */
[----:B------:R-:W-:Y:S01]  /*0150*/  HFMA2 R74, -RZ, RZ, 0, 5.9604644775390625e-08 ;  /* 0x00000001ff4a7431 */ /* 0x000fe200000001ff */
[----:B-1----:R-:W-:-:S07]  /*0160*/  MOV R40, UR4 ;  /* 0x0000000400287c02 */ /* 0x002fce0008000f00 */
.L_x_0:
[----:B------:R-:W2:Y:S02]  /*0170*/  LDCU.64 UR4, c[0x0][0x8b0] ;  /* 0x00011600ff0477ac */ /* 0x000ea40008000a00 */
[----:B--2---:R-:W-:-:S04]  /*0180*/  UISETP.NE.U32.AND UP0, UPT, UR4, URZ, UPT ;  /* 0x000000ff0400728c */ /* 0x004fc8000bf05070 */
[----:B------:R-:W-:-:S09]  /*0190*/  UISETP.NE.AND.EX UP0, UPT, UR5, URZ, UPT, UP0 ;  /* 0x000000ff0500728c */ /* 0x000fd2000bf05300 */
[----:B------:R-:W-:Y:S05]  /*01a0*/  BRA.U UP0, `(.L_x_2) ;  /* 0x0000000100287547 */ /* 0x000fea000b800000 */
[----:B------:R-:W2:Y:S02]  /*01b0*/  LDCU.64 UR4, c[0x0][0x8a8] ;  /* 0x00011500ff0477ac */ /* 0x000ea40008000a00 */
[----:B--2---:R-:W-:-:S04]  /*01c0*/  UISETP.NE.U32.AND UP0, UPT, UR4, URZ, UPT ;  /* 0x000000ff0400728c */ /* 0x004fc8000bf05070 */
[----:B------:R-:W-:-:S09]  /*01d0*/  UISETP.NE.AND.EX UP0, UPT, UR5, URZ, UPT, UP0 ;  /* 0x000000ff0500728c */ /* 0x000fd2000bf05300 */
[----:B------:R-:W-:Y:S05]  /*01e0*/  BRA.U !UP0, `(.L_x_3) ;  /* 0x0000000108107547 */ /* 0x000fea000b800000 */
[----:B------:R-:W2:Y:S01]  /*01f0*/  LDC.64 R38, c[0x0][0x8a8] ;  /* 0x00022a00ff267b82 */ /* 0x000ea20000000a00 */
[----:B------:R-:W2:Y:S02]  /*0200*/  LDCU.64 UR4, c[0x0][0x358] ;  /* 0x00006b00ff0477ac */ /* 0x000ea40008000a00 */
[----:B--2---:R2:W5:Y:S01]  /*0210*/  LDG.E R38, desc[UR4][R38.64] ;  /* 0x0000000426267981 */ /* 0x004562000c1e1900 */
[----:B------:R-:W-:Y:S05]  /*0220*/  BRA `(.L_x_2) ;  /* 0x0000000000087947 */ /* 0x000fea0003800000 */
.L_x_3:
[----:B------:R-:W2:Y:S02]  /*0230*/  LDCU UR4, c[0x0][0x8a0] ;  /* 0x00011400ff0477ac */ /* 0x000ea40008000800 */
[----:B--2---:R-:W-:Y:S02]  /*0240*/  MOV R38, UR4 ;  /* 0x0000000400267c02 */ /* 0x004fe40008000f00 */
.L_x_2:
[----:B------:R-:W-:Y:S01]  /*0250*/  IMAD.U32 R0, RZ, RZ, UR17 ;  /* 0x00000011ff007e24 */ /* 0x000fe2000f8e00ff */
[----:B------:R-:W-:Y:S04]  /*0260*/  BSSY.RECONVERGENT B0, `(.L_x_4) ;  /* 0x000000c000007945 */ /* 0x000fe80003800200 */
[C---:B------:R-:W-:Y:S02]  /*0270*/  ISETP.NE.OR P1, PT, R0.reuse, 0x1, !P3 ;  /* 0x000000010000780c */ /* 0x040fe40005f25670 */
[----:B------:R-:W-:-:S11]  /*0280*/  ISETP.NE.OR P0, PT, R0, 0x3, !P3 ;  /* 0x000000030000780c */ /* 0x000fd60005f05670 */
[----:B------:R-:W-:Y:S05]  /*0290*/  @P1 BRA `(.L_x_5) ;  /* 0x0000000000201947 */ /* 0x000fea0003800000 */
[----:B------:R-:W3:Y:S02]  /*02a0*/  LDCU.64 UR4, c[0x0][0x348] ;  /* 0x00006900ff0477ac */ /* 0x000ee40008000a00 */
[----:B---3--:R-:W-:Y:S02]  /*02b0*/  UIADD3 UR6, UP1, UPT, UR4, 0x80, URZ ;  /* 0x0000008004067890 */ /* 0x008fe4000ff3e0ff */
[----:B------:R-:W-:Y:S02]  /*02c0*/  UIADD3 UR4, UP0, UPT, UR4, 0x180, URZ ;  /* 0x0000018004047890 */ /* 0x000fe4000ff1e0ff */
[----:B------:R-:W-:Y:S02]  /*02d0*/  UIADD3.X UR7, UPT, UPT, URZ, UR5, URZ, UP1, !UPT ;  /* 0x00000005ff077290 */ /* 0x000fe40008ffe4ff */
[----:B------:R-:W-:-:S07]  /*02e0*/  UIADD3.X UR5, UPT, UPT, URZ, UR5, URZ, UP0, !UPT ;  /* 0x00000005ff057290 */ /* 0x000fce00087fe4ff */
[----:B------:R3:W-:Y:S02]  /*02f0*/  UTMACCTL.PF [UR6] ;  /* 0x00000000060079b9 */ /* 0x0007e40008040000 */
[----:B------:R3:W-:Y:S02]  /*0300*/  UTMACCTL.PF [UR4] ;  /* 0x00000000040079b9 */ /* 0x0007e40008040000 */
[----:B---3--:R-:W-:Y:S01]  /*0310*/  NOP ;  /* 0x0000000000007918 */ /* 0x008fe20000000000 */
.L_x_5:
[----:B------:R-:W-:Y:S05]  /*0320*/  BSYNC.RECONVERGENT B0 ;  /* 0x0000000000007941 */ /* 0x000fea0003800200 */
.L_x_4:
[----:B------:R-:W-:Y:S04]  /*0330*/  BSSY.RECONVERGENT B0, `(.L_x_6) ;  /* 0x000000a000007945 */ /* 0x000fe80003800200 */
        /* <DEDUP_REMOVED lines=9> */
.L_x_7:
[----:B------:R-:W-:Y:S05]  /*03d0*/  BSYNC.RECONVERGENT B0 ;  /* 0x0000000000007941 */ /* 0x000fea0003800200 */
.L_x_6:
[----:B------:R-:W3:Y:S01]  /*03e0*/  LDCU.64 UR4, c[0x0][0x888] ;  /* 0x00011100ff0477ac */ /* 0x000ee20008000a00 */
[----:B------:R-:W-:Y:S02]  /*03f0*/  UISETP.EQ.U32.AND UP1, UPT, UR8, URZ, UPT ;  /* 0x000000ff0800728c */ /* 0x000fe4000bf22070 */
[----:B------:R-:W-:Y:S02]  /*0400*/  UPLOP3.LUT UP3, UPT, UPT, UPT, UPT, 0x80, 0x8 ;  /* 0x000000000008789c */ /* 0x000fe40003f6f070 */
[----:B---3--:R-:W-:-:S04]  /*0410*/  UISETP.NE.U32.AND UP0, UPT, UR4, URZ, UPT ;  /* 0x000000ff0400728c */ /* 0x008fc8000bf05070 */
[----:B------:R-:W-:-:S04]  /*0420*/  UISETP.NE.AND.EX UP0, UPT, UR5, URZ, UPT, UP0 ;  /* 0x000000ff0500728c */ /* 0x000fc8000bf05300 */
[----:B------:R-:W-:-:S04]  /*0430*/  UISETP.EQ.OR.EX UP2, UPT, UR9, URZ, !UP0, UP1 ;  /* 0x000000ff0900728c */ /* 0x000fc8000c742710 */
[----:B------:R-:W-:-:S06]  /*0440*/  UP2UR UR4, UPR, URZ, 0x4 ;  /* 0x00000004ff047883 */ /* 0x000fcc0008000000 */
[----:B------:R-:W-:Y:S01]  /*0450*/  MOV R77, UR4 ;  /* 0x00000004004d7c02 */ /* 0x000fe20008000f00 */
[----:B------:R-:W-:Y:S06]  /*0460*/  BRA.U !UP2, `(.L_x_8) ;  /* 0x000000010a207547 */ /* 0x000fec000b800000 */
[----:B-----5:R-:W-:Y:S01]  /*0470*/  R2UR UR5, R40 ;  /* 0x00000000280572ca */ /* 0x020fe200000e0000 */
[----:B------:R-:W-:Y:S02]  /*0480*/  UISETP.NE.U32.AND UP1, UPT, UR8, URZ, UPT ;  /* 0x000000ff0800728c */ /* 0x000fe4000bf25070 */
[----:B------:R-:W-:Y:S02]  /*0490*/  USEL UR4, URZ, 0xffffffff, UP0 ;  /* 0xffffffffff047887 */ /* 0x000fe40008000000 */
[----:B------:R-:W-:-:S08]  /*04a0*/  UISETP.NE.AND.EX UP1, UPT, UR9, URZ, UPT, UP1 ;  /* 0x000000ff0900728c */ /* 0x000fd0000bf25310 */
[----:B------:R-:W-:-:S04]  /*04b0*/  UISETP.NE.AND UP0, UPT, UR5, URZ, UPT ;  /* 0x000000ff0500728c */ /* 0x000fc8000bf05270 */
[----:B------:R-:W-:-:S04]  /*04c0*/  @!UP1 USEL UR4, URZ, 0xffffffff, UP0 ;  /* 0xffffffffff049887 */ /* 0x000fc80008000000 */
[----:B------:R-:W-:-:S04]  /*04d0*/  ULOP3.LUT UR4, UR4, 0x1, URZ, 0xc0, !UPT ;  /* 0x0000000104047892 */ /* 0x000fc8000f8ec0ff */
[----:B------:R-:W-:-:S11]  /*04e0*/  UISETP.NE.U32.AND UP3, UPT, UR4, 0x1, UPT ;  /* 0x000000010400788c */ /* 0x000fd6000bf65070 */
.L_x_8:
[----:B------:R-:W3:Y:S01]  /*04f0*/  SHFL.IDX PT, R2, R75, RZ, 0x1f ;  /* 0x00001fff4b027589 */ /* 0x000ee200000e0000 */
[----:B------:R-:W-:-:S04]  /*0500*/  UISETP.NE.AND UP0, UPT, UR17, 0x2, UPT ;  /* 0x000000021100788c */ /* 0x000fc8000bf05270 */
[----:B------:R-:W-:Y:S01]  /*0510*/  USEL UR37, URZ, 0x1, UP0 ;  /* 0x00000001ff257887 */ /* 0x000fe20008000000 */
[----:B---3--:R-:W-:-:S13]  /*0520*/  ISETP.NE.AND P0, PT, R2, RZ, PT ;  /* 0x000000ff0200720c */ /* 0x008fda0003f05270 */
[----:B------:R-:W-:Y:S05]  /*0530*/  @P0 BRA `(.L_x_9) ;  /* 0x0000000400540947 */ /* 0x000fea0003800000 */
[----:B------:R-:W-:Y:S01]  /*0540*/  ELECT P0, URZ, PT ;  /* 0x0000000000ff782f */ /* 0x000fe20003800000 */
[----:B------:R-:W-:-:S12]  /*0550*/  BSSY.RECONVERGENT B0, `(.L_x_9) ;  /* 0x0000053000007945 */ /* 0x000fd80003800200 */
[----:B------:R-:W-:Y:S05]  /*0560*/  @!P0 BRA `(.L_x_10) ;  /* 0x0000000400448947 */ /* 0x000fea0003800000 */
[----:B------:R-:W3:Y:S01]  /*0570*/  S2UR UR4, SR_CgaCtaId ;  /* 0x00000000000479c3 */ /* 0x000ee20000008800 */
[----:B------:R-:W-:Y:S01]  /*0580*/  UMOV UR5, 0x400 ;  /* 0x0000040000057882 */ /* 0x000fe20000000000 */
[----:B------:R-:W-:Y:S01]  /*0590*/  UMOV UR8, 0x1 ;  /* 0x0000000100087882 */ /* 0x000fe20000000000 */
[----:B------:R-:W-:Y:S01]  /*05a0*/  UMOV UR6, 0x5 ;  /* 0x0000000500067882 */ /* 0x000fe20000000000 */
[----:B------:R-:W-:-:S04]  /*05b0*/  UIADD3 UR8, UPT, UPT, -UR8, 0x100000, URZ ;  /* 0x0010000008087890 */ /* 0x000fc8000fffe1ff */
[----:B------:R-:W-:Y:S02]  /*05c0*/  USHF.L.U32 UR9, UR8, 0xb, URZ ;  /* 0x0000000b08097899 */ /* 0x000fe400080006ff */
[----:B------:R-:W-:Y:S02]  /*05d0*/  USHF.L.U32 UR8, UR8, 0x1, URZ ;  /* 0x0000000108087899 */ /* 0x000fe400080006ff */
[----:B------:R-:W-:-:S04]  /*05e0*/  UIADD3 UR6, UPT, UPT, -UR6, 0x100000, URZ ;  /* 0x0010000006067890 */ /* 0x000fc8000fffe1ff */
[----:B------:R-:W-:Y:S02]  /*05f0*/  USHF.L.U32 UR7, UR6, 0xb, URZ ;  /* 0x0000000b06077899 */ /* 0x000fe400080006ff */
[----:B------:R-:W-:Y:S02]  /*0600*/  USHF.L.U32 UR6, UR6, 0x1, URZ ;  /* 0x0000000106067899 */ /* 0x000fe400080006ff */
[----:B---3--:R-:W-:Y:S01]  /*0610*/  ULEA UR4, UR4, UR5, 0x18 ;  /* 0x0000000504047291 */ /* 0x008fe2000f8ec0ff */
[----:B------:R-:W3:Y:S11]  /*0620*/  FENCE.VIEW.ASYNC.S ;  /* 0x00000000000073c6 */ /* 0x000ef60000000000 */
[----:B---3--:R3:W4:Y:S01]  /*0630*/  SYNCS.EXCH.64 URZ, [UR4], UR8 ;  /* 0x0000000804ff75b2 */ /* 0x0087220008000100 */
[----:B------:R3:W1:Y:S01]  /*0640*/  SYNCS.EXCH.64 URZ, [UR4+0x110], UR6 ;  /* 0x0001100604ff75b2 */ /* 0x0006620008000100 */
        /* <DEDUP_REMOVED lines=65> */
[----:B------:R3:W1:Y:S02]  /*0a60*/  SYNCS.EXCH.64 URZ, [UR4+0x218], UR6 ;  /* 0x0002180604ff75b2 */ /* 0x0006640008000100 */
[----:B---34-:R-:W-:Y:S01]  /*0a70*/  NOP ;  /* 0x0000000000007918 */ /* 0x018fe20000000000 */
.L_x_10:
[----:B------:R-:W-:Y:S05]  /*0a80*/  BSYNC.RECONVERGENT B0 ;  /* 0x0000000000007941 */ /* 0x000fea0003800200 */
.L_x_9:
[----:B------:R-:W3:Y:S01]  /*0a90*/  SHFL.IDX PT, R2, R75, RZ, 0x1f ;  /* 0x00001fff4b027589 */ /* 0x000ee200000e0000 */
[----:B------:R-:W-:Y:S01]  /*0aa0*/  NOP ;  /* 0x0000000000007918 */ /* 0x000fe20000000000 */
[----:B---3--:R-:W-:-:S13]  /*0ab0*/  ISETP.NE.AND P0, PT, R2, 0x1, PT ;  /* 0x000000010200780c */ /* 0x008fda0003f05270 */
[----:B------:R-:W-:Y:S05]  /*0ac0*/  @P0 BRA `(.L_x_11) ;  /* 0x0000000000480947 */ /* 0x000fea0003800000 */
        /* <DEDUP_REMOVED lines=9> */
[----:B------:R-:W-:Y:S01]  /*0b60*/  USHF.L.U32 UR6, UR6, 0x1, URZ ;  /* 0x0000000106067899 */ /* 0x000fe200080006ff */
[----:B------:R-:W-:Y:S01]  /*0b70*/  ELECT P0, URZ, PT ;  /* 0x0000000000ff782f */ /* 0x000fe20003800000 */
[----:B---3--:R-:W-:Y:S01]  /*0b80*/  ULEA UR4, UR4, UR5, 0x18 ;  /* 0x0000000504047291 */ /* 0x008fe2000f8ec0ff */
[----:B------:R-:W3:Y:S11]  /*0b90*/  FENCE.VIEW.ASYNC.S ;  /* 0x00000000000073c6 */ /* 0x000ef60000000000 */
[----:B---3--:R3:W4:Y:S01]  /*0ba0*/  SYNCS.EXCH.64 URZ, [UR4+0x220], UR8 ;  /* 0x0002200804ff75b2 */ /* 0x0087220008000100 */
[----:B------:R3:W1:Y:S01]  /*0bb0*/  SYNCS.EXCH.64 URZ, [UR4+0x230], UR6 ;  /* 0x0002300604ff75b2 */ /* 0x0006620008000100 */
[----:B------:R3:W1:Y:S01]  /*0bc0*/  SYNCS.EXCH.64 URZ, [UR4+0x228], UR8 ;  /* 0x0002280804ff75b2 */ /* 0x0006620008000100 */
[----:B------:R3:W1:Y:S01]  /*0bd0*/  SYNCS.EXCH.64 URZ, [UR4+0x238], UR6 ;  /* 0x0002380604ff75b2 */ /* 0x0006620008000100 */
[----:B------:R-:W-:Y:S01]  /*0be0*/  NOP ;  /* 0x0000000000007918 */ /* 0x000fe20000000000 */
.L_x_11:
[----:B------:R-:W2:Y:S01]  /*0bf0*/  SHFL.IDX PT, R2, R75, RZ, 0x1f ;  /* 0x00001fff4b027589 */ /* 0x000ea200000e0000 */
[----:B------:R-:W-:Y:S01]  /*0c00*/  NOP ;  /* 0x0000000000007918 */ /* 0x000fe20000000000 */
[----:B--2---:R-:W-:-:S13]  /*0c10*/  ISETP.NE.AND P0, PT, R2, 0x3, PT ;  /* 0x000000030200780c */ /* 0x004fda0003f05270 */
[----:B------:R-:W-:Y:S05]  /*0c20*/  @P0 BRA `(.L_x_12) ;  /* 0x0000000000300947 */ /* 0x000fea0003800000 */
[----:B---3--:R-:W2:Y:S01]  /*0c30*/  S2UR UR6, SR_CgaCtaId ;  /* 0x00000000000679c3 */ /* 0x008ea20000008800 */
[----:B------:R-:W-:Y:S01]  /*0c40*/  UMOV UR4, 0x400 ;  /* 0x0000040000047882 */ /* 0x000fe20000000000 */
[----:B------:R-:W-:Y:S01]  /*0c50*/  UMOV UR5, 0x20 ;  /* 0x0000002000057882 */ /* 0x000fe20000000000 */
[----:B------:R-:W-:Y:S01]  /*0c60*/  ELECT P0, URZ, PT ;  /* 0x0000000000ff782f */ /* 0x000fe20003800000 */
[----:B--2---:R-:W-:Y:S02]  /*0c70*/  ULEA UR6, UR6, UR4, 0x18 ;  /* 0x0000000406067291 */ /* 0x004fe4000f8ec0ff */
[----:B------:R-:W-:-:S04]  /*0c80*/  UIADD3 UR4, UPT, UPT, -UR5, 0x100000, URZ ;  /* 0x0010000005047890 */ /* 0x000fc8000fffe1ff */
[----:B------:R-:W-:Y:S02]  /*0c90*/  USHF.L.U32 UR5, UR4, 0xb, URZ ;  /* 0x0000000b04057899 */ /* 0x000fe400080006ff */
[----:B------:R-:W-:Y:S01]  /*0ca0*/  USHF.L.U32 UR4, UR4, 0x1, URZ ;  /* 0x0000000104047899 */ /* 0x000fe200080006ff */
[----:B------:R-:W2:Y:S11]  /*0cb0*/  FENCE.VIEW.ASYNC.S ;  /* 0x00000000000073c6 */ /* 0x000eb60000000000 */
[----:B--2---:R2:W3:Y:S01]  /*0cc0*/  SYNCS.EXCH.64 URZ, [UR6+0x240], UR4 ;  /* 0x0002400406ff75b2 */ /* 0x0044e20008000100 */
[----:B------:R2:W1:Y:S01]  /*0cd0*/  SYNCS.EXCH.64 URZ, [UR6+0x248], UR4 ;  /* 0x0002480406ff75b2 */ /* 0x0004620008000100 */
[----:B------:R-:W-:Y:S01]  /*0ce0*/  NOP ;  /* 0x0000000000007918 */ /* 0x000fe20000000000 */
.L_x_12:
[----:B------:R-:W4:Y:S01]  /*0cf0*/  SHFL.IDX PT, R2, R75, RZ, 0x1f ;  /* 0x00001fff4b027589 */ /* 0x000f2200000e0000 */
[----:B------:R-:W-:Y:S01]  /*0d00*/  NOP ;  /* 0x0000000000007918 */ /* 0x000fe20000000000 */
[----:B----4-:R-:W-:-:S13]  /*0d10*/  ISETP.NE.AND P0, PT, R2, 0x4, PT ;  /* 0x000000040200780c */ /* 0x010fda0003f05270 */
[----:B------:R-:W-:Y:S05]  /*0d20*/  @P0 BRA `(.L_x_13) ;  /* 0x00000000004c0947 */ /* 0x000fea0003800000 */
[----:B--23--:R-:W2:Y:S01]  /*0d30*/  S2UR UR6, SR_CgaCtaId ;  /* 0x00000000000679c3 */ /* 0x00cea20000008800 */
[----:B------:R-:W-:Y:S01]  /*0d40*/  UMOV UR4, 0x720 ;  /* 0x0000072000047882 */ /* 0x000fe20000000000 */
[----:B------:R-:W-:Y:S01]  /*0d50*/  UMOV UR5, 0x400 ;  /* 0x0000040000057882 */ /* 0x000fe20000000000 */
[----:B------:R-:W-:Y:S01]  /*0d60*/  USEL UR4, UR4, 0x620, UP3 ;  /* 0x0000062004047887 */ /* 0x000fe20009800000 */
[----:B------:R-:W-:Y:S01]  /*0d70*/  UMOV UR8, 0x1 ;  /* 0x0000000100087882 */ /* 0x000fe20000000000 */
[----:B------:R-:W-:Y:S01]  /*0d80*/  ELECT P0, URZ, PT ;  /* 0x0000000000ff782f */ /* 0x000fe20003800000 */
[----:B------:R-:W-:-:S04]  /*0d90*/  UIADD3 UR8, UPT, UPT, -UR8, 0x100000, URZ ;  /* 0x0010000008087890 */ /* 0x000fc8000fffe1ff */
[----:B------:R-:W-:Y:S02]  /*0da0*/  USHF.L.U32 UR9, UR8, 0xb, URZ ;  /* 0x0000000b08097899 */ /* 0x000fe400080006ff */
[----:B------:R-:W-:Y:S02]  /*0db0*/  USHF.L.U32 UR8, UR8, 0x1, URZ ;  /* 0x0000000108087899 */ /* 0x000fe400080006ff */
[----:B--2---:R-:W-:Y:S02]  /*0dc0*/  ULEA UR6, UR6, UR5, 0x18 ;  /* 0x0000000506067291 */ /* 0x004fe4000f8ec0ff */
[----:B------:R-:W-:-:S04]  /*0dd0*/  UIADD3 UR4, UPT, UPT, -UR4, 0x100000, URZ ;  /* 0x0010000004047890 */ /* 0x000fc8000fffe1ff */
[----:B------:R-:W-:Y:S02]  /*0de0*/  USHF.L.U32 UR5, UR4, 0xb, URZ ;  /* 0x0000000b04057899 */ /* 0x000fe400080006ff */
[----:B------:R-:W-:Y:S01]  /*0df0*/  USHF.L.U32 UR4, UR4, 0x1, URZ ;  /* 0x0000000104047899 */ /* 0x000fe200080006ff */
[----:B------:R-:W2:Y:S03]  /*0e00*/  FENCE.VIEW.ASYNC.S ;  /* 0x00000000000073c6 */ /* 0x000ea60000000000 */
[----:B--2---:R4:W2:Y:S08]  /*0e10*/  SYNCS.EXCH.64 URZ, [UR6+0x250], UR8 ;  /* 0x0002500806ff75b2 */ /* 0x0048b00008000100 */
[----:B------:R4:W3:Y:S01]  /*0e20*/  SYNCS.EXCH.64 URZ, [UR6+0x260], UR4 ;  /* 0x0002600406ff75b2 */ /* 0x0008e20008000100 */
[----:B------:R4:W1:Y:S01]  /*0e30*/  SYNCS.EXCH.64 URZ, [UR6+0x258], UR8 ;  /* 0x0002580806ff75b2 */ /* 0x0008620008000100 */
[----:B------:R4:W1:Y:S02]  /*0e40*/  SYNCS.EXCH.64 URZ, [UR6+0x268], UR4 ;  /* 0x0002680406ff75b2 */ /* 0x0008640008000100 */
[----:B----4-:R-:W-:Y:S01]  /*0e50*/  NOP ;  /* 0x0000000000007918 */ /* 0x010fe20000000000 */
.L_x_13:
[----:B------:R-:W4:Y:S01]  /*0e60*/  SHFL.IDX PT, R2, R75, RZ, 0x1f ;  /* 0x00001fff4b027589 */ /* 0x000f2200000e0000 */
[----:B------:R-:W-:Y:S01]  /*0e70*/  NOP ;  /* 0x0000000000007918 */ /* 0x000fe20000000000 */
[----:B----4-:R-:W-:-:S13]  /*0e80*/  ISETP.NE.AND P0, PT, R2, 0x5, PT ;  /* 0x000000050200780c */ /* 0x010fda0003f05270 */
[----:B------:R-:W-:Y:S05]  /*0e90*/  @P0 BRA `(.L_x_14) ;  /* 0x0000000000580947 */ /* 0x000fea0003800000 */
[----:B--23--:R-:W2:Y:S01]  /*0ea0*/  S2UR UR4, SR_CgaCtaId ;  /* 0x00000000000479c3 */ /* 0x00cea20000008800 */
        /* <DEDUP_REMOVED lines=10> */
[----:B--2---:R-:W-:Y:S01]  /*0f50*/  ULEA UR4, UR4, UR5, 0x18 ;  /* 0x0000000504047291 */ /* 0x004fe2000f8ec0ff */
[----:B------:R-:W2:Y:S11]  /*0f60*/  FENCE.VIEW.ASYNC.S ;  /* 0x00000000000073c6 */ /* 0x000eb60000000000 */
[----:B--2---:R4:W2:Y:S01]  /*0f70*/  SYNCS.EXCH.64 URZ, [UR4+0x270], UR8 ;  /* 0x0002700804ff75b2 */ /* 0x0048a20008000100 */
[----:B------:R4:W3:Y:S01]  /*0f80*/  SYNCS.EXCH.64 URZ, [UR4+0x290], UR6 ;  /* 0x0002900604ff75b2 */ /* 0x0008e20008000100 */
[----:B------:R4:W1:Y:S01]  /*0f90*/  SYNCS.EXCH.64 URZ, [UR4+0x278], UR8 ;  /* 0x0002780804ff75b2 */ /* 0x0008620008000100 */
[----:B------:R4:W1:Y:S01]  /*0fa0*/  SYNCS.EXCH.64 URZ, [UR4+0x298], UR6 ;  /* 0x0002980604ff75b2 */ /* 0x0008620008000100 */
[----:B------:R4:W1:Y:S01]  /*0fb0*/  SYNCS.EXCH.64 URZ, [UR4+0x280], UR8 ;  /* 0x0002800804ff75b2 */ /* 0x0008620008000100 */
[----:B------:R4:W1:Y:S01]  /*0fc0*/  SYNCS.EXCH.64 URZ, [UR4+0x2a0], UR6 ;  /* 0x0002a00604ff75b2 */ /* 0x0008620008000100 */
[----:B------:R4:W1:Y:S01]  /*0fd0*/  SYNCS.EXCH.64 URZ, [UR4+0x288], UR8 ;  /* 0x0002880804ff75b2 */ /* 0x0008620008000100 */
[----:B------:R4:W1:Y:S02]  /*0fe0*/  SYNCS.EXCH.64 URZ, [UR4+0x2a8], UR6 ;  /* 0x0002a80604ff75b2 */ /* 0x0008640008000100 */
[----:B----4-:R-:W-:Y:S01]  /*0ff0*/  NOP ;  /* 0x0000000000007918 */ /* 0x010fe20000000000 */
.L_x_14:
[----:B------:R-:W4:Y:S01]  /*1000*/  SHFL.IDX PT, R2, R75, RZ, 0x1f ;  /* 0x00001fff4b027589 */ /* 0x000f2200000e0000 */
[----:B------:R-:W1:Y:S01]  /*1010*/  S2UR UR45, SR_CgaCtaId ;  /* 0x00000000002d79c3 */ /* 0x000e620000008800 */
[----:B------:R-:W-:Y:S01]  /*1020*/  NOP ;  /* 0x0000000000007918 */ /* 0x000fe20000000000 */
[----:B----4-:R-:W-:-:S13]  /*1030*/  ISETP.NE.AND P0, PT, R2, 0x3, PT ;  /* 0x000000030200780c */ /* 0x010fda0003f05270 */
[----:B-1----:R-:W-:Y:S05]  /*1040*/  @P0 BRA `(.L_x_15) ;  /* 0x0000000000340947 */ /* 0x002fea0003800000 */
[----:B--23--:R-:W-:Y:S01]  /*1050*/  UMOV UR4, 0x400 ;  /* 0x0000040000047882 */ /* 0x00cfe20000000000 */
[----:B------:R-:W-:Y:S01]  /*1060*/  UMOV UR6, 0x20 ;  /* 0x0000002000067882 */ /* 0x000fe20000000000 */
[----:B------:R-:W-:Y:S02]  /*1070*/  ULEA UR4, UR45, UR4, 0x18 ;  /* 0x000000042d047291 */ /* 0x000fe4000f8ec0ff */
[----:B------:R-:W-:-:S04]  /*1080*/  UIADD3 UR6, UPT, UPT, -UR6, 0x100000, URZ ;  /* 0x0010000006067890 */ /* 0x000fc8000fffe1ff */
[----:B------:R-:W-:Y:S02]  /*1090*/  USHF.L.U32 UR7, UR6, 0xb, URZ ;  /* 0x0000000b06077899 */ /* 0x000fe400080006ff */
[----:B------:R-:W-:Y:S01]  /*10a0*/  USHF.L.U32 UR6, UR6, 0x1, URZ ;  /* 0x0000000106067899 */ /* 0x000fe200080006ff */
[----:B------:R-:W-:Y:S01]  /*10b0*/  ELECT P0, URZ, PT ;  /* 0x0000000000ff782f */ /* 0x000fe20003800000 */
[----:B------:R-:W1:Y:S10]  /*10c0*/  FENCE.VIEW.ASYNC.S ;  /* 0x00000000000073c6 */ /* 0x000e740000000000 */
[----:B-1----:R1:W4:Y:S01]  /*10d0*/  SYNCS.EXCH.64 URZ, [UR4+0x2b0], UR6 ;  /* 0x0002b00604ff75b2 */ /* 0x0023220008000100 */
[----:B------:R1:W2:Y:S01]  /*10e0*/  SYNCS.EXCH.64 URZ, [UR4+0x2c0], UR6 ;  /* 0x0002c00604ff75b2 */ /* 0x0002a20008000100 */
[----:B------:R1:W3:Y:S01]  /*10f0*/  SYNCS.EXCH.64 URZ, [UR4+0x2b8], UR6 ;  /* 0x0002b80604ff75b2 */ /* 0x0002e20008000100 */
[----:B------:R1:W1:Y:S01]  /*1100*/  SYNCS.EXCH.64 URZ, [UR4+0x2c8], UR6 ;  /* 0x0002c80604ff75b2 */ /* 0x0002620008000100 */
[----:B------:R-:W-:Y:S01]  /*1110*/  NOP ;  /* 0x0000000000007918 */ /* 0x000fe20000000000 */
.L_x_15:
[----:B-123--:R-:W1:Y:S01]  /*1120*/  LDCU UR4, c[0x0][0x36c] ;  /* 0x00006d80ff0477ac */ /* 0x00ee620008000800 */
[----:B------:R-:W-:Y:S01]  /*1130*/  ISETP.NE.OR P3, PT, R0, 0x2, !P3 ;  /* 0x000000020000780c */ /* 0x000fe20005f65670 */
[----:B------:R-:W-:Y:S01]  /*1140*/  NOP ;  /* 0x0000000000007918 */ /* 0x000fe20000000000 */
[----:B------:R-:W-:Y:S01]  /*1150*/  LOP3.LUT R0, R84, 0x1f, RZ, 0xc0, !PT ;  /* 0x0000001f54007812 */ /* 0x000fe200078ec0ff */
[----:B------:R-:W-:Y:S02]  /*1160*/  UISETP.NE.AND UP4, UPT, UR17, URZ, UPT ;  /* 0x000000ff1100728c */ /* 0x000fe4000bf85270 */
[----:B-1----:R-:W-:-:S09]  /*1170*/  UISETP.EQ.U32.AND UP5, UPT, UR4, 0x1, UPT ;  /* 0x000000010400788c */ /* 0x002fd2000bfa2070 */
[----:B------:R-:W-:Y:S05]  /*1180*/  BRA.U !UP5, `(.L_x_16) ;  /* 0x000000010d087547 */ /* 0x000fea000b800000 */
[----:B----4-:R-:W-:Y:S01]  /*1190*/  UCGABAR_ARV ;  /* 0x00000000000079c7 */ /* 0x010fe20008000000 */
[----:B------:R-:W-:Y:S05]  /*11a0*/  BRA `(.L_x_17) ;  /* 0x0000000000047947 */ /* 0x000fea0003800000 */
.L_x_16:
[----:B----4-:R-:W-:Y:S01]  /*11b0*/  NOP ;  /* 0x0000000000007918 */ /* 0x010fe20000000000 */
.L_x_17:
[----:B------:R-:W1:Y:S01]  /*11c0*/  S2UR UR20, SR_CTAID.Y ;  /* 0x00000000001479c3 */ /* 0x000e620000002600 */
[----:B------:R-:W-:-:S05]  /*11d0*/  CS2R.32 R76, SR_CgaSize ;  /* 0x00000000004c7805 */ /* 0x000fca0000008a00 */
[----:B------:R-:W-:-:S05]  /*11e0*/  IMAD R76, R76, -0xa0, RZ ;  /* 0xffffff604c4c7824 */ /* 0x000fca00078e02ff */
[----:B------:R-:W-:-:S14]  /*11f0*/  R2UR UR4, R76 ;  /* 0x000000004c0472ca */ /* 0x000fdc00000e0000 */
[----:B------:R-:W2:Y:S01]  /*1200*/  LDCU UR4, c[0x0][UR4+0x2b4] ;  /* 0x00005680040477ac */ /* 0x000ea20008000800 */
[----:B------:R-:W-:-:S05]  /*1210*/  CS2R.32 R76, SR_CgaSize ;  /* 0x00000000004c7805 */ /* 0x000fca0000008a00 */
[----:B------:R-:W-:-:S05]  /*1220*/  IMAD R76, R76, -0xa0, RZ ;  /* 0xffffff604c4c7824 */ /* 0x000fca00078e02ff */
[----:B------:R-:W-:-:S14]  /*1230*/  R2UR UR5, R76 ;  /* 0x000000004c0572ca */ /* 0x000fdc00000e0000 */
[----:B------:R-:W3:Y:S01]  /*1240*/  LDCU UR5, c[0x0][UR5+0x2b0] ;  /* 0x00005600050577ac */ /* 0x000ee20008000800 */
[----:B------:R-:W4:Y:S01]  /*1250*/  S2UR UR16, SR_CTAID.X ;  /* 0x00000000001079c3 */ /* 0x000f220000002500 */
[----:B------:R-:W-:-:S05]  /*1260*/  CS2R.32 R76, SR_CgaSize ;  /* 0x00000000004c7805 */ /* 0x000fca0000008a00 */
[----:B------:R-:W-:-:S05]  /*1270*/  IMAD R76, R76, -0xa0, RZ ;  /* 0xffffff604c4c7824 */ /* 0x000fca00078e02ff */
[----:B------:R-:W-:-:S14]  /*1280*/  R2UR UR7, R76 ;  /* 0x000000004c0772ca */ /* 0x000fdc00000e0000 */
[----:B------:R-:W3:Y:S01]  /*1290*/  LDCU UR7, c[0x0][UR7+0x2a4] ;  /* 0x00005480070777ac */ /* 0x000ee20008000800 */
[----:B------:R-:W-:-:S05]  /*12a0*/  CS2R.32 R76, SR_CgaSize ;  /* 0x00000000004c7805 */ /* 0x000fca0000008a00 */
[----:B------:R-:W-:-:S05]  /*12b0*/  IMAD R76, R76, -0xa0, RZ ;  /* 0xffffff604c4c7824 */ /* 0x000fca00078e02ff */
[----:B------:R-:W-:-:S14]  /*12c0*/  R2UR UR63, R76 ;  /* 0x000000004c3f72ca */ /* 0x000fdc00000e0000 */
[----:B------:R-:W3:Y:S01]  /*12d0*/  LDCU UR63, c[0x0][UR63+0x2a0] ;  /* 0x000054003f3f77ac */ /* 0x000ee20008000800 */
[----:B------:R-:W-:Y:S02]  /*12e0*/  ULOP3.LUT UR47, UR45, 0x3, URZ, 0xc0, !UPT ;  /* 0x000000032d2f7892 */ /* 0x000fe4000f8ec0ff */
[----:B------:R-:W-:Y:S02]  /*12f0*/  USHF.R.U32.HI UR32, URZ, 0x2, UR45 ;  /* 0x00000002ff207899 */ /* 0x000fe4000801162d */
[----:B------:R-:W-:Y:S02]  /*1300*/  UISETP.GT.U32.AND UP1, UPT, UR47, 0xffff, UPT ;  /* 0x0000ffff2f00788c */ /* 0x000fe4000bf24070 */
[----:B------:R-:W-:Y:S01]  /*1310*/  USHF.L.U32 UR28, UR45, 0x8, URZ ;  /* 0x000000082d1c7899 */ /* 0x000fe200080006ff */
[----:B-1----:R-:W-:Y:S01]  /*1320*/  I2FP.F32.U32 R2, UR20 ;  /* 0x0000001400027c45 */ /* 0x002fe20008201000 */
[----:B------:R-:W1:Y:S04]  /*1330*/  LDCU UR21, c[0x0][0xb24] ;  /* 0x00016480ff1577ac */ /* 0x000e680008000800 */
[----:B--2---:R-:W-:Y:S01]  /*1340*/  FMUL R2, R2, UR4 ;  /* 0x0000000402027c20 */ /* 0x004fe20008400000 */
[----:B------:R-:W-:Y:S01]  /*1350*/  ULOP3.LUT UR4, UR45, 0x4, URZ, 0xc0, !UPT ;  /* 0x000000042d047892 */ /* 0x000fe2000f8ec0ff */
[----:B----4-:R-:W-:Y:S01]  /*1360*/  I2FP.F32.U32 R3, UR16 ;  /* 0x0000001000037c45 */ /* 0x010fe20008201000 */
[----:B------:R-:W2:Y:S03]  /*1370*/  LDCU UR42, c[0x0][0xb24] ;  /* 0x00016480ff2a77ac */ /* 0x000ea60008000800 */
[----:B------:R-:W4:Y:S01]  /*1380*/  F2I.U32.TRUNC.NTZ R2, R2 ;  /* 0x0000000200027305 */ /* 0x000f22000020f000 */
[----:B---3--:R-:W-:Y:S01]  /*1390*/  FMUL R3, R3, UR5 ;  /* 0x0000000503037c20 */ /* 0x008fe20008400000 */
[----:B------:R-:W-:Y:S01]  /*13a0*/  UISETP.GT.U32.AND UP0, UPT, UR4, 0xffff, UPT ;  /* 0x0000ffff0400788c */ /* 0x000fe2000bf04070 */
[----:B------:R-:W3:Y:S05]  /*13b0*/  LDCU UR31, c[0x0][0xb30] ;  /* 0x00016600ff1f77ac */ /* 0x000eea0008000800 */
[----:B------:R-:W1:Y:S01]  /*13c0*/  F2I.U32.TRUNC.NTZ R3, R3 ;  /* 0x0000000300037305 */ /* 0x000e62000020f000 */
[----:B------:R-:W-:-:S02]  /*13d0*/  USEL UR26, UR4, 0xffff, !UP0 ;  /* 0x0000ffff041a7887 */ /* 0x000fc4000c000000 */
[----:B------:R-:W-:Y:S01]  /*13e0*/  USHF.L.U32 UR29, UR45, 0xa, URZ ;  /* 0x0000000a2d1d7899 */ /* 0x000fe200080006ff */
[----:B------:R-:W-:Y:S01]  /*13f0*/  UMOV UR34, 0x11 ;  /* 0x0000001100227882 */ /* 0x000fe20000000000 */
[----:B------:R-:W-:Y:S01]  /*1400*/  USEL UR27, UR47, 0xffff, !UP1 ;  /* 0x0000ffff2f1b7887 */ /* 0x000fe2000c800000 */
[----:B----4-:R-:W-:Y:S02]  /*1410*/  R2UR UR6, R2 ;  /* 0x00000000020672ca */ /* 0x010fe400000e0000 */
[----:B------:R-:W-:Y:S02]  /*1420*/  PRMT R2, RZ, 0x7610, R2 ;  /* 0x00007610ff027816 */ /* 0x000fe40000000002 */
[----:B-1----:R-:W-:-:S09]  /*1430*/  R2UR UR5, R3 ;  /* 0x00000000030572ca */ /* 0x002fd200000e0000 */
[----:B------:R-:W-:-:S04]  /*1440*/  UIADD3 UR4, UPT, UPT, -UR6, URZ, URZ ;  /* 0x000000ff06047290 */ /* 0x000fc8000fffe1ff */
[----:B------:R-:W-:Y:S02]  /*1450*/  UIMAD UR4, UR7, UR4, UR20 ;  /* 0x00000004070472a4 */ /* 0x000fe4000f8e0214 */
[----:B------:R-:W-:-:S04]  /*1460*/  UIADD3 UR5, UPT, UPT, -UR5, URZ, URZ ;  /* 0x000000ff05057290 */ /* 0x000fc8000fffe1ff */
[----:B------:R-:W-:Y:S01]  /*1470*/  IMAD.U32 R76, RZ, RZ, UR4 ;  /* 0x00000004ff4c7e24 */ /* 0x000fe2000f8e00ff */
[----:B------:R-:W-:Y:S01]  /*1480*/  UIMAD UR63, UR63, UR5, UR16 ;  /* 0x000000053f3f72a4 */ /* 0x000fe2000f8e0210 */
[----:B--23--:R-:W-:Y:S11]  /*1490*/  BRA.U UP4, `(.L_x_18) ;  /* 0x0000000104707547 */ /* 0x00cff6000b800000 */
[----:B------:R-:W-:-:S13]  /*14a0*/  R2UR UR4, R76 ;  /* 0x000000004c0472ca */ /* 0x000fda00000e0000 */
[----:B------:R-:W-:Y:S02]  /*14b0*/  UISETP.NE.AND UP0, UPT, UR4, URZ, UPT ;  /* 0x000000ff0400728c */ /* 0x000fe4000bf05270 */
[----:B------:R-:W-:Y:S02]  /*14c0*/  UISETP.NE.AND UP1, UPT, UR4, 0x1, UPT ;  /* 0x000000010400788c */ /* 0x000fe4000bf25270 */
[----:B------:R-:W-:Y:S02]  /*14d0*/  UISETP.NE.AND UP2, UPT, UR63, URZ, UP0 ;  /* 0x000000ff3f00728c */ /* 0x000fe40008745270 */
[----:B------:R-:W-:Y:S02]  /*14e0*/  USEL UR4, URZ, 0x10, UP1 ;  /* 0x00000010ff047887 */ /* 0x000fe40008800000 */
[----:B------:R-:W-:Y:S02]  /*14f0*/  USEL UR11, URZ, 0x1, UP2 ;  /* 0x00000001ff0b7887 */ /* 0x000fe40009000000 */
[----:B------:R-:W-:-:S02]  /*1500*/  UISETP.NE.AND UP2, UPT, UR63, URZ, UPT ;  /* 0x000000ff3f00728c */ /* 0x000fc4000bf45270 */
[----:B------:R-:W-:Y:S02]  /*1510*/  USEL UR5, URZ, 0x2, UP0 ;  /* 0x00000002ff057887 */ /* 0x000fe40008000000 */
[----:B------:R-:W-:Y:S02]  /*1520*/  USEL UR9, UR4, 0x10, UP2 ;  /* 0x0000001004097887 */ /* 0x000fe40009000000 */
[----:B------:R-:W-:Y:S02]  /*1530*/  UISETP.NE.AND UP2, UPT, UR63, 0x1, UPT ;  /* 0x000000013f00788c */ /* 0x000fe4000bf45270 */
[----:B------:R-:W-:Y:S02]  /*1540*/  USEL UR4, URZ, 0x20, UP1 ;  /* 0x00000020ff047887 */ /* 0x000fe40008800000 */
[----:B------:R-:W-:Y:S02]  /*1550*/  USEL UR7, UR5, 0x2, UP2 ;  /* 0x0000000205077887 */ /* 0x000fe40009000000 */
[----:B------:R-:W-:-:S02]  /*1560*/  USEL UR10, UR4, 0x20, UP2 ;  /* 0x00000020040a7887 */ /* 0x000fc40009000000 */
[----:B------:R-:W-:Y:S02]  /*1570*/  UISETP.NE.AND UP2, UPT, UR63, 0x2, UPT ;  /* 0x000000023f00788c */ /* 0x000fe4000bf45270 */
[----:B------:R-:W-:Y:S02]  /*1580*/  USEL UR6, URZ, 0x4, UP0 ;  /* 0x00000004ff067887 */ /* 0x000fe40008000000 */
[----:B------:R-:W-:Y:S02]  /*1590*/  USEL UR4, URZ, 0x8, UP0 ;  /* 0x00000008ff047887 */ /* 0x000fe40008000000 */
[----:B------:R-:W-:Y:S02]  /*15a0*/  USEL UR5, URZ, 0x40, UP1 ;  /* 0x00000040ff057887 */ /* 0x000fe40008800000 */
[----:B------:R-:W-:Y:S02]  /*15b0*/  USEL UR8, UR6, 0x4, UP2 ;  /* 0x0000000406087887 */ /* 0x000fe40009000000 */
[----:B------:R-:W-:-:S02]  /*15c0*/  UISETP.NE.AND UP0, UPT, UR63, 0x3, UPT ;  /* 0x000000033f00788c */ /* 0x000fc4000bf05270 */
[----:B------:R-:W-:Y:S02]  /*15d0*/  UIADD3 UR6, UPT, UPT, UR7, UR9, UR11 ;  /* 0x0000000907067290 */ /* 0x000fe4000fffe00b */
[----:B------:R-:W-:Y:S02]  /*15e0*/  USEL UR7, UR5, 0x40, UP2 ;  /* 0x0000004005077887 */ /* 0x000fe40009000000 */
[----:B------:R-:W-:Y:S02]  /*15f0*/  USEL UR12, URZ, 0x80, UP1 ;  /* 0x00000080ff0c7887 */ /* 0x000fe40008800000 */
[----:B------:R-:W-:Y:S02]  /*1600*/  USEL UR4, UR4, 0x8, UP0 ;  /* 0x0000000804047887 */ /* 0x000fe40008000000 */
[----:B------:R-:W-:Y:S02]  /*1610*/  UIADD3 UR5, UPT, UPT, UR8, UR10, UR6 ;  /* 0x0000000a08057290 */ /* 0x000fe4000fffe006 */
[----:B------:R-:W-:-:S02]  /*1620*/  USEL UR6, UR12, 0x80, UP0 ;  /* 0x000000800c067887 */ /* 0x000fc40008000000 */
[----:B------:R-:W-:-:S04]  /*1630*/  UIADD3 UR4, UPT, UPT, UR4, UR7, UR5 ;  /* 0x0000000704047290 */ /* 0x000fc8000fffe005 */
[----:B------:R-:W-:-:S06]  /*1640*/  UIADD3 UR4, UPT, UPT, UR4, UR6, URZ ;  /* 0x0000000604047290 */ /* 0x000fcc000fffe0ff */
[----:B------:R-:W-:-:S07]  /*1650*/  MOV R2, UR4 ;  /* 0x0000000400027c02 */ /* 0x000fce0008000f00 */
.L_x_18:
[----:B------:R-:W1:Y:S01]  /*1660*/  S2UR UR36, SR_CTAID.Z ;  /* 0x00000000002479c3 */ /* 0x000e620000002700 */
[----:B------:R-:W-:Y:S01]  /*1670*/  UISETP.GE.AND UP0, UPT, UR21, 0x1, UPT ;  /* 0x000000011500788c */ /* 0x000fe2000bf06270 */
[----:B------:R-:W-:-:S08]  /*1680*/  UMOV UR33, 0xf ;  /* 0x0000000f00217882 */ /* 0x000fd00000000000 */
[----:B------:R-:W-:Y:S05]  /*1690*/  BRA.U !UP0, `(.L_x_19) ;  /* 0x0000000108d47547 */ /* 0x000fea000b800000 */
[----:B------:R-:W2:Y:S01]  /*16a0*/  LDCU.128 UR12, c[0x0][0xb10] ;  /* 0x00016200ff0c77ac */ /* 0x000ea20008000c00 */
[----:B------:R-:W3:Y:S01]  /*16b0*/  LDCU UR6, c[0x0][0x370] ;  /* 0x00006e00ff0677ac */ /* 0x000ee20008000800 */
[----:B------:R-:W4:Y:S01]  /*16c0*/  LDCU UR5, c[0x0][0x374] ;  /* 0x00006e80ff0577ac */ /* 0x000f220008000800 */
[----:B------:R-:W1:Y:S01]  /*16d0*/  LDCU UR30, c[0x0][0xb0c] ;  /* 0x00016180ff1e77ac */ /* 0x000e620008000800 */
[----:B------:R-:W1:Y:S01]  /*16e0*/  LDCU UR4, c[0x0][0xb20] ;  /* 0x00016400ff0477ac */ /* 0x000e620008000800 */
[----:B------:R-:W1:Y:S01]  /*16f0*/  LDCU.64 UR8, c[0x0][0xb28] ;  /* 0x00016500ff0877ac */ /* 0x000e620008000a00 */
[----:B--2---:R-:W-:Y:S02]  /*1700*/  UISETP.NE.AND UP0, UPT, UR14, 0x1, UPT ;  /* 0x000000010e00788c */ /* 0x004fe4000bf05270 */
[----:B----4-:R-:W-:Y:S02]  /*1710*/  UIMAD.WIDE.U32 UR10, UR5, UR15, URZ ;  /* 0x0000000f050a72a5 */ /* 0x010fe4000f8e00ff */
[----:B---3--:R-:W-:-:S02]  /*1720*/  UIMAD.WIDE.U32 UR22, UR6, UR12, URZ ;  /* 0x0000000c061672a5 */ /* 0x008fc4000f8e00ff */
[----:B-1----:R-:W-:Y:S02]  /*1730*/  UISETP.NE.AND UP1, UPT, UR30, 0x1, UPT ;  /* 0x000000011e00788c */ /* 0x002fe4000bf25270 */
[----:B------:R-:W-:Y:S01]  /*1740*/  UISETP.NE.AND UP2, UPT, UR21, 0x1, UPT ;  /* 0x000000011500788c */ /* 0x000fe2000bf45270 */
[----:B------:R-:W-:Y:S02]  /*1750*/  UMOV UR10, UR11 ;  /* 0x0000000b000a7c82 */ /* 0x000fe40008000000 */
[----:B------:R-:W-:Y:S01]  /*1760*/  UMOV UR22, UR23 ;  /* 0x0000001700167c82 */ /* 0x000fe20008000000 */
[----:B------:R-:W-:Y:S02]  /*1770*/  @UP0 USHF.R.U32.HI UR5, URZ, UR4, UR10 ;  /* 0x00000004ff050299 */ /* 0x000fe4000801160a */
[----:B------:R-:W-:Y:S02]  /*1780*/  UIMAD.WIDE.U32 UR24, UR20, UR15, URZ ;  /* 0x0000000f141872a5 */ /* 0x000fe4000f8e00ff */
[----:B------:R-:W-:-:S02]  /*1790*/  UIMAD.WIDE.U32 UR10, UR5, UR8, URZ ;  /* 0x00000008050a72a5 */ /* 0x000fc4000f8e00ff */
[----:B------:R-:W-:Y:S02]  /*17a0*/  @UP1 USHF.R.U32.HI UR6, URZ, UR13, UR22 ;  /* 0x0000000dff061299 */ /* 0x000fe40008011616 */
[----:B------:R-:W-:Y:S02]  /*17b0*/  UIMAD.WIDE.U32 UR18, UR16, UR12, URZ ;  /* 0x0000000c101272a5 */ /* 0x000fe4000f8e00ff */
[----:B------:R-:W-:Y:S01]  /*17c0*/  UIMAD.WIDE.U32 UR22, UR6, UR8, URZ ;  /* 0x00000008061672a5 */ /* 0x000fe2000f8e00ff */
[----:B------:R-:W-:Y:S01]  /*17d0*/  UMOV UR24, UR25 ;  /* 0x0000001900187c82 */ /* 0x000fe20008000000 */
[----:B------:R-:W-:Y:S01]  /*17e0*/  UMOV UR10, UR11 ;  /* 0x0000000b000a7c82 */ /* 0x000fe20008000000 */
[----:B------:R-:W-:Y:S02]  /*17f0*/  USHF.R.U32.HI UR24, URZ, UR4, UR24 ;  /* 0x00000004ff187299 */ /* 0x000fe40008011618 */
[----:B------:R-:W-:Y:S02]  /*1800*/  @UP2 USHF.R.U32.HI UR5, URZ, UR9, UR10 ;  /* 0x00000009ff052299 */ /* 0x000fe4000801160a */
[----:B------:R-:W-:Y:S01]  /*1810*/  UMOV UR7, UR23 ;  /* 0x0000001700077c82 */ /* 0x000fe20008000000 */
[----:B------:R-:W-:Y:S01]  /*1820*/  UMOV UR18, UR19 ;  /* 0x0000001300127c82 */ /* 0x000fe20008000000 */
[----:B------:R-:W-:-:S02]  /*1830*/  @UP2 USHF.R.U32.HI UR6, URZ, UR9, UR7 ;  /* 0x00000009ff062299 */ /* 0x000fc40008011607 */
[----:B------:R-:W-:Y:S02]  /*1840*/  USHF.R.U32.HI UR13, URZ, UR13, UR18 ;  /* 0x0000000dff0d7299 */ /* 0x000fe40008011612 */
[----:B------:R-:W-:Y:S02]  /*1850*/  USEL UR4, UR20, UR24, !UP0 ;  /* 0x0000001814047287 */ /* 0x000fe4000c000000 */
[----:B------:R-:W-:Y:S02]  /*1860*/  UIMAD UR7, UR5, UR21, URZ ;  /* 0x00000015050772a4 */ /* 0x000fe4000f8e02ff */
[----:B------:R-:W-:Y:S02]  /*1870*/  USEL UR5, UR16, UR13, !UP1 ;  /* 0x0000000d10057287 */ /* 0x000fe4000c800000 */
[----:B------:R-:W-:Y:S02]  /*1880*/  UIMAD UR12, UR6, UR21, URZ ;  /* 0x00000015060c72a4 */ /* 0x000fe4000f8e02ff */
[----:B------:R-:W-:-:S02]  /*1890*/  UISETP.GE.AND UP0, UPT, UR4, UR7, UPT ;  /* 0x000000070400728c */ /* 0x000fc4000bf06270 */
[----:B------:R-:W-:Y:S02]  /*18a0*/  UIMAD.WIDE.U32 UR10, UR4, UR8, URZ ;  /* 0x00000008040a72a5 */ /* 0x000fe4000f8e00ff */
[----:B------:R-:W-:Y:S02]  /*18b0*/  UISETP.GE.OR UP0, UPT, UR5, UR12, UP0 ;  /* 0x0000000c0500728c */ /* 0x000fe40008706670 */
[----:B------:R-:W-:Y:S02]  /*18c0*/  UIMAD.WIDE.U32 UR12, UR5, UR8, URZ ;  /* 0x00000008050c72a5 */ /* 0x000fe4000f8e00ff */
[----:B------:R-:W-:Y:S01]  /*18d0*/  UIADD3 UR10, UPT, UPT, -UR4, URZ, URZ ;  /* 0x000000ff040a7290 */ /* 0x000fe2000fffe1ff */
[----:B------:R-:W-:Y:S01]  /*18e0*/  UMOV UR8, UR11 ;  /* 0x0000000b00087c82 */ /* 0x000fe20008000000 */
[----:B------:R-:W-:Y:S02]  /*18f0*/  UIADD3 UR11, UPT, UPT, -UR5, URZ, URZ ;  /* 0x000000ff050b7290 */ /* 0x000fe4000fffe1ff */
[----:B------:R-:W-:-:S03]  /*1900*/  USHF.R.U32.HI UR8, URZ, UR9, UR8 ;  /* 0x00000009ff087299 */ /* 0x000fc60008011608 */
[----:B------:R-:W-:Y:S01]  /*1910*/  @!UP0 UMOV UR7, UR13 ;  /* 0x0000000d00078c82 */ /* 0x000fe20008000000 */
[----:B------:R-:W-:Y:S02]  /*1920*/  UIMAD UR20, UR14, UR10, UR20 ;  /* 0x0000000a0e1472a4 */ /* 0x000fe4000f8e0214 */
[----:B------:R-:W-:Y:S02]  /*1930*/  USEL UR8, UR4, UR8, !UP2 ;  /* 0x0000000804087287 */ /* 0x000fe4000d000000 */
[----:B------:R-:W-:Y:S02]  /*1940*/  @!UP0 USHF.R.U32.HI UR7, URZ, UR9, UR7 ;  /* 0x00000009ff078299 */ /* 0x000fe40008011607 */
[----:B------:R-:W-:Y:S02]  /*1950*/  UIADD3 UR9, UPT, UPT, -UR8, URZ, URZ ;  /* 0x000000ff08097290 */ /* 0x000fe4000fffe1ff */
[----:B------:R-:W-:Y:S02]  /*1960*/  @!UP0 USEL UR7, UR5, UR7, !UP2 ;  /* 0x0000000705078287 */ /* 0x000fe4000d000000 */
[----:B------:R-:W-:-:S02]  /*1970*/  UIMAD UR9, UR21, UR9, UR4 ;  /* 0x00000009150972a4 */ /* 0x000fc4000f8e0204 */
[----:B------:R-:W-:Y:S02]  /*1980*/  @!UP0 UIADD3 UR8, UPT, UPT, UR8, -UR7, URZ ;  /* 0x8000000708088290 */ /* 0x000fe4000fffe0ff */
[----:B------:R-:W-:Y:S02]  /*1990*/  @!UP0 UIMAD UR6, UR9, UR6, UR7 ;  /* 0x00000006090682a4 */ /* 0x000fe4000f8e0207 */
[----:B------:R-:W-:Y:S02]  /*19a0*/  @!UP0 UIMAD UR4, UR8, UR21, UR5 ;  /* 0x00000015080482a4 */ /* 0x000fe4000f8e0205 */
[----:B------:R-:W-:Y:S02]  /*19b0*/  UIMAD UR16, UR30, UR11, UR16 ;  /* 0x0000000b1e1072a4 */ /* 0x000fe4000f8e0210 */
[----:B------:R-:W-:Y:S01]  /*19c0*/  UIMAD UR20, UR4, UR14, UR20 ;  /* 0x0000000e041472a4 */ /* 0x000fe2000f8e0214 */
[----:B------:R-:W-:Y:S02]  /*19d0*/  @!UP0 UMOV UR5, UR6 ;  /* 0x0000000600058c82 */ /* 0x000fe40008000000 */
[----:B------:R-:W-:-:S12]  /*19e0*/  UIMAD UR16, UR5, UR30, UR16 ;  /* 0x0000001e051072a4 */ /* 0x000fd8000f8e0210 */
.L_x_19:
[----:B------:R-:W-:Y:S02]  /*19f0*/  UISETP.NE.AND UP1, UPT, UR31, 0x1, UPT ;  /* 0x000000011f00788c */ /* 0x000fe4000bf25270 */
[----:B------:R-:W-:Y:S02]  /*1a00*/  ULOP3.LUT UR24, UR27, 0xffff, URZ, 0xc0, !UPT ;  /* 0x0000ffff1b187892 */ /* 0x000fe4000f8ec0ff */
[----:B------:R-:W-:Y:S02]  /*1a10*/  ULOP3.LUT UR21, UR26, 0xffff, URZ, 0xc0, !UPT ;  /* 0x0000ffff1a157892 */ /* 0x000fe4000f8ec0ff */
[----:B------:R-:W-:Y:S02]  /*1a20*/  UISETP.NE.AND UP0, UPT, UR17, 0x2, UPT ;  /* 0x000000021100788c */ /* 0x000fe4000bf05270 */
[----:B------:R-:W-:Y:S02]  /*1a30*/  ULOP3.LUT UR28, UR28, 0x400, URZ, 0xc0, !UPT ;  /* 0x000004001c1c7892 */ /* 0x000fe4000f8ec0ff */
[----:B------:R-:W-:-:S02]  /*1a40*/  ULOP3.LUT UR27, UR29, 0xc00, URZ, 0xc0, !UPT ;  /* 0x00000c001d1b7892 */ /* 0x000fc4000f8ec0ff */
[----:B------:R-:W-:Y:S02]  /*1a50*/  USHF.L.U32 UR24, UR34, UR24, URZ ;  /* 0x0000001822187299 */ /* 0x000fe400080006ff */
[----:B------:R-:W-:Y:S01]  /*1a60*/  USHF.L.U32 UR21, UR33, UR21, URZ ;  /* 0x0000001521157299 */ /* 0x000fe200080006ff */
[----:B------:R-:W-:Y:S11]  /*1a70*/  BRA.U UP1, `(.L_x_20) ;  /* 0x0000000101447547 */ /* 0x000ff6000b800000 */
[----:B------:R-:W2:Y:S01]  /*1a80*/  LDCU.128 UR8, c[0x0][0xb10] ;  /* 0x00016200ff0877ac */ /* 0x000ea20008000c00 */
[----:B------:R-:W3:Y:S01]  /*1a90*/  LDCU UR12, c[0x0][0xb0c] ;  /* 0x00016180ff0c77ac */ /* 0x000ee20008000800 */
[----:B------:R-:W4:Y:S01]  /*1aa0*/  LDCU UR13, c[0x0][0xb20] ;  /* 0x00016400ff0d77ac */ /* 0x000f220008000800 */
[----:B--2---:R-:W-:Y:S02]  /*1ab0*/  UIMAD.WIDE.U32 UR6, UR16, UR8, URZ ;  /* 0x00000008100672a5 */ /* 0x004fe4000f8e00ff */
[----:B------:R-:W-:Y:S02]  /*1ac0*/  UIMAD.WIDE.U32 UR4, UR20, UR11, URZ ;  /* 0x0000000b140472a5 */ /* 0x000fe4000f8e00ff */
[----:B---3--:R-:W-:Y:S02]  /*1ad0*/  UISETP.NE.AND UP2, UPT, UR12, 0x1, UPT ;  /* 0x000000010c00788c */ /* 0x008fe4000bf45270 */
[----:B------:R-:W-:Y:S01]  /*1ae0*/  UISETP.NE.AND UP1, UPT, UR10, 0x1, UPT ;  /* 0x000000010a00788c */ /* 0x000fe2000bf25270 */
[----:B------:R-:W-:-:S02]  /*1af0*/  UMOV UR6, UR7 ;  /* 0x0000000700067c82 */ /* 0x000fc40008000000 */
[----:B------:R-:W-:Y:S01]  /*1b00*/  UMOV UR4, UR5 ;  /* 0x0000000500047c82 */ /* 0x000fe20008000000 */
[----:B------:R-:W-:Y:S02]  /*1b10*/  USHF.R.U32.HI UR9, URZ, UR9, UR6 ;  /* 0x00000009ff097299 */ /* 0x000fe40008011606 */
[----:B----4-:R-:W-:Y:S02]  /*1b20*/  USHF.R.U32.HI UR4, URZ, UR13, UR4 ;  /* 0x0000000dff047299 */ /* 0x010fe40008011604 */
[----:B------:R-:W-:Y:S02]  /*1b30*/  USEL UR5, UR16, UR9, !UP2 ;  /* 0x0000000910057287 */ /* 0x000fe4000d000000 */
[----:B------:R-:W-:-:S04]  /*1b40*/  USEL UR4, UR20, UR4, !UP1 ;  /* 0x0000000414047287 */ /* 0x000fc8000c800000 */
[----:B------:R-:W-:Y:S02]  /*1b50*/  UIADD3 UR6, UPT, UPT, UR5, -UR4, URZ ;  /* 0x8000000405067290 */ /* 0x000fe4000fffe0ff */
[----:B------:R-:W-:Y:S02]  /*1b60*/  UIADD3 UR4, UPT, UPT, -UR5, UR4, URZ ;  /* 0x0000000405047290 */ /* 0x000fe4000fffe1ff */
[----:B------:R-:W-:Y:S02]  /*1b70*/  UIMAD UR20, UR6, UR10, UR20 ;  /* 0x0000000a061472a4 */ /* 0x000fe4000f8e0214 */
[----:B------:R-:W-:-:S12]  /*1b80*/  UIMAD UR16, UR4, UR12, UR16 ;  /* 0x0000000c041072a4 */ /* 0x000fd8000f8e0210 */
.L_x_20:
[----:B------:R-:W-:Y:S05]  /*1b90*/  BRA.U !UP5, `(.L_x_21) ;  /* 0x000000010d0c7547 */ /* 0x000fea000b800000 */
[----:B------:R-:W-:Y:S01]  /*1ba0*/  UCGABAR_WAIT ;  /* 0x0000000000007dc7 */ /* 0x000fe20008000000 */
[----:B------:R-:W-:Y:S01]  /*1bb0*/  CCTL.IVALL ;  /* 0x00000000ff00798f */ /* 0x000fe20002000000 */
[----:B------:R-:W-:Y:S05]  /*1bc0*/  BRA `(.L_x_22) ;  /* 0x0000000000047947 */ /* 0x000fea0003800000 */
.L_x_21:
[----:B------:R-:W-:Y:S06]  /*1bd0*/  BAR.SYNC.DEFER_BLOCKING 0x0 ;  /* 0x0000000000007b1d */ /* 0x000fec0000010000 */
.L_x_22:
[----:B------:R-:W-:Y:S05]  /*1be0*/  BRA.U UP0, `(.L_x_23) ;  /* 0x0000002500087547 */ /* 0x000fea000b800000 */
[----:B------:R-:W2:Y:S01]  /*1bf0*/  LDCU UR6, c[0x0][0x38c] ;  /* 0x00007180ff0677ac */ /* 0x000ea20008000800 */
[----:B------:R-:W-:Y:S01]  /*1c00*/  PLOP3.LUT P1, PT, PT, PT, UP3, 0x80, 0x8 ;  /* 0x000000000008781c */ /* 0x000fe20003f2f038 */
[----:B------:R-:W-:Y:S01]  /*1c10*/  IMAD.MOV.U32 R12, RZ, RZ, 0x1 ;  /* 0x00000001ff0c7424 */ /* 0x000fe200078e00ff */
[----:B------:R-:W-:Y:S01]  /*1c20*/  ISETP.EQ.OR P2, PT, R0, RZ, P3 ;  /* 0x000000ff0000720c */ /* 0x000fe20001f42670 */
[----:B------:R-:W-:Y:S01]  /*1c30*/  UISETP.NE.AND UP1, UPT, UR17, URZ, UPT ;  /* 0x000000ff1100728c */ /* 0x000fe2000bf25270 */
[----:B------:R-:W-:Y:S02]  /*1c40*/  PLOP3.LUT P1, PT, P1, PT, PT, 0x8, 0x80 ;  /* 0x000000000080781c */ /* 0x000fe40000f2e170 */
[----:B------:R-:W-:Y:S01]  /*1c50*/  CS2R R10, SRZ ;  /* 0x00000000000a7805 */ /* 0x000fe2000001ff00 */
[----:B------:R-:W-:Y:S01]  /*1c60*/  IMAD.MOV.U32 R9, RZ, RZ, RZ ;  /* 0x000000ffff097224 */ /* 0x000fe200078e00ff */
[----:B------:R-:W3:Y:S01]  /*1c70*/  LDCU UR40, c[0x0][0x370] ;  /* 0x00006e00ff2877ac */ /* 0x000ee20008000800 */
[----:B------:R-:W-:Y:S01]  /*1c80*/  IMAD.MOV.U32 R8, RZ, RZ, 0x1 ;  /* 0x00000001ff087424 */ /* 0x000fe200078e00ff */
[----:B------:R-:W4:Y:S01]  /*1c90*/  LDCU.64 UR30, c[0x0][0x348] ;  /* 0x00006900ff1e77ac */ /* 0x000f220008000a00 */
[----:B------:R-:W1:Y:S01]  /*1ca0*/  LDCU UR39, c[0x0][0x374] ;  /* 0x00006e80ff2777ac */ /* 0x000e620008000800 */
[----:B--2---:R-:W-:-:S02]  /*1cb0*/  UIADD3 UR5, UPT, UPT, UR6, 0x1f, URZ ;  /* 0x0000001f06057890 */ /* 0x004fc4000fffe0ff */
[----:B------:R-:W-:Y:S02]  /*1cc0*/  UIADD3 UR48, UPT, UPT, UR6, 0x3e, URZ ;  /* 0x0000003e06307890 */ /* 0x000fe4000fffe0ff */
[----:B------:R-:W-:Y:S02]  /*1cd0*/  USHF.R.S32.HI UR4, URZ, 0x1f, UR5 ;  /* 0x0000001fff047899 */ /* 0x000fe40008011405 */
[----:B------:R-:W-:Y:S02]  /*1ce0*/  USEL UR26, UR37, 0x2, UP1 ;  /* 0x00000002251a7887 */ /* 0x000fe40008800000 */
[----:B------:R-:W-:Y:S02]  /*1cf0*/  ULEA.HI UR4, UR4, UR5, URZ, 0x5 ;  /* 0x0000000504047291 */ /* 0x000fe4000f8f28ff */
[----:B------:R-:W-:Y:S02]  /*1d00*/  USHF.L.U32 UR5, UR32, 0x5, URZ ;  /* 0x0000000520057899 */ /* 0x000fe400080006ff */
[----:B------:R-:W-:-:S02]  /*1d10*/  USHF.R.S32.HI UR43, URZ, 0x5, UR4 ;  /* 0x00000005ff2b7899 */ /* 0x000fc40008011404 */
[----:B------:R-:W-:Y:S02]  /*1d20*/  UIADD3 UR4, UPT, UPT, UR6, -0x1, URZ ;  /* 0xffffffff06047890 */ /* 0x000fe4000fffe0ff */
[----:B------:R-:W-:Y:S02]  /*1d30*/  UISETP.LT.U32.AND UP0, UPT, UR43, 0x22, UPT ;  /* 0x000000222b00788c */ /* 0x000fe4000bf01070 */
[----:B------:R-:W-:Y:S02]  /*1d40*/  UISETP.GE.U32.AND UP2, UPT, UR4, -0x3f, UPT ;  /* 0xffffffc10400788c */ /* 0x000fe4000bf46070 */
[----:B------:R-:W-:Y:S02]  /*1d50*/  USEL UR41, UR43, 0x22, UP0 ;  /* 0x000000222b297887 */ /* 0x000fe40008000000 */
[----:B------:R-:W-:Y:S02]  /*1d60*/  ULOP3.LUT UR44, UR5, 0x20, URZ, 0xe2, !UPT ;  /* 0x00000020052c7892 */ /* 0x000fe4000f8ee2ff */
[----:B------:R-:W-:-:S02]  /*1d70*/  UIADD3 UR25, UPT, UPT, UR41, -0x1, URZ ;  /* 0xffffffff29197890 */ /* 0x000fc4000fffe0ff */
[----:B------:R-:W-:Y:S01]  /*1d80*/  UIADD3 UR46, UPT, UPT, UR43, -UR41, URZ ;  /* 0x800000292b2e7290 */ /* 0x000fe2000fffe0ff */
[----:B------:R-:W-:Y:S02]  /*1d90*/  UMOV UR5, URZ ;  /* 0x000000ff00057c82 */ /* 0x000fe40008000000 */
[----:B------:R-:W-:-:S04]  /*1da0*/  @UP2 UIADD3 UR25, UPT, UPT, UR41, URZ, URZ ;  /* 0x000000ff29192290 */ /* 0x000fc8000fffe0ff */
[----:B-1-34-:R-:W-:-:S12]  /*1db0*/  UIADD3 UR25, UPT, UPT, UR25, 0x1, URZ ;  /* 0x0000000119197890 */ /* 0x01afd8000fffe0ff */
.L_x_43:
[----:B------:R-:W-:Y:S01]  /*1dc0*/  UISETP.NE.AND UP0, UPT, UR45, URZ, UPT ;  /* 0x000000ff2d00728c */ /* 0x000fe2000bf05270 */
[----:B------:R-:W1:Y:S08]  /*1dd0*/  S2UR UR45, SR_CgaCtaId ;  /* 0x00000000002d79c3 */ /* 0x000e700000008800 */
[----:B------:R-:W-:Y:S05]  /*1de0*/  BRA.U UP0, `(.L_x_24) ;  /* 0x0000000100347547 */ /* 0x000fea000b800000 */
[----:B------:R-:W2:Y:S01]  /*1df0*/  S2R R0, SR_CgaCtaId ;  /* 0x0000000000007919 */ /* 0x000ea20000008800 */
[----:B------:R-:W-:-:S04]  /*1e00*/  MOV R2, 0x400 ;  /* 0x0000040000027802 */ /* 0x000fc80000000f00 */
[----:B--2---:R-:W-:Y:S02]  /*1e10*/  LEA R0, R0, R2, 0x18 ;  /* 0x0000000200007211 */ /* 0x004fe400078ec0ff */
[----:B------:R-:W-:-:S03]  /*1e20*/  SHF.L.U32 R2, R8, 0x1f, RZ ;  /* 0x0000001f08027819 */ /* 0x000fc600000006ff */
[----:B------:R-:W-:-:S04]  /*1e30*/  IMAD R0, R9, 0x8, R0 ;  /* 0x0000000809007824 */ /* 0x000fc800078e0200 */
[----:B------:R-:W2:Y:S02]  /*1e40*/  SYNCS.PHASECHK.TRANS64.TRYWAIT P0, [R0+URZ+0x2c0], R2 ;  /* 0x0002c002000075a7 */ /* 0x000ea400080011ff */
[----:B--2---:R-:W-:Y:S05]  /*1e50*/  @!P0 BRA `(.L_x_25) ;  /* 0x0000006c00fc8947 */ /* 0x004fea0003800000 */
.L_x_143:
[----:B------:R-:W-:Y:S01]  /*1e60*/  VIADD R9, R9, 0x1 ;  /* 0x0000000109097836 */ /* 0x000fe20000000000 */
[----:B------:R2:W-:Y:S04]  /*1e70*/  SYNCS.ARRIVE.TRANS64.A1T0 RZ, [R0+URZ+0x2b0], RZ ;  /* 0x0002b0ff00ff79a7 */ /* 0x0005e800081000ff */
[----:B------:R-:W-:-:S04]  /*1e80*/  ISETP.NE.AND P0, PT, R9, 0x2, PT ;  /* 0x000000020900780c */ /* 0x000fc80003f05270 */
[----:B------:R-:W-:Y:S02]  /*1e90*/  SEL R9, R9, RZ, P0 ;  /* 0x000000ff09097207 */ /* 0x000fe40000000000 */
[----:B--2---:R-:W-:-:S04]  /*1ea0*/  SEL R0, RZ, 0x1, P0 ;  /* 0x00000001ff007807 */ /* 0x004fc80000000000 */
[----:B------:R-:W-:-:S07]  /*1eb0*/  LOP3.LUT R8, R8, R0, RZ, 0x3c, !PT ;  /* 0x0000000008087212 */ /* 0x000fce00078e3cff */
.L_x_24:
[----:B------:R-:W-:Y:S01]  /*1ec0*/  UMOV UR6, 0x400 ;  /* 0x0000040000067882 */ /* 0x000fe20000000000 */
[----:B------:R-:W-:Y:S01]  /*1ed0*/  SHF.L.U32 R0, R12, 0x1f, RZ ;  /* 0x0000001f0c007819 */ /* 0x000fe200000006ff */
[----:B-1----:R-:W-:Y:S02]  /*1ee0*/  ULEA UR6, UR45, UR6, 0x18 ;  /* 0x000000062d067291 */ /* 0x002fe4000f8ec0ff */
[----:B------:R-:W-:Y:S02]  /*1ef0*/  UISETP.GE.U32.AND UP0, UPT, UR48, 0x3f, UPT ;  /* 0x0000003f3000788c */ /* 0x000fe4000bf06070 */
[----:B------:R-:W-:Y:S02]  /*1f00*/  ULEA UR4, UR5, UR6, 0x3 ;  /* 0x0000000605047291 */ /* 0x000fe4000f8e18ff */
[----:B------:R-:W-:Y:S02]  /*1f10*/  ULEA UR11, UR20, UR47, 0x2 ;  /* 0x0000002f140b7291 */ /* 0x000fe4000f8e10ff */
[----:B------:R-:W-:-:S02]  /*1f20*/  ULEA UR35, UR16, UR44, 0x6 ;  /* 0x0000002c10237291 */ /* 0x000fc4000f8e30ff */
[----:B------:R-:W-:Y:S01]  /*1f30*/  USHF.L.U32 UR11, UR11, 0x5, URZ ;  /* 0x000000050b0b7899 */ /* 0x000fe200080006ff */
[----:B------:R-:W-:Y:S02]  /*1f40*/  UMOV UR13, URZ ;  /* 0x000000ff000d7c82 */ /* 0x000fe40008000000 */
[----:B------:R1:W2:Y:S01]  /*1f50*/  SYNCS.PHASECHK.TRANS64.TRYWAIT P0, [UR4+0x110], R0 ;  /* 0x00011000ff0075a7 */ /* 0x0002a20008001104 */
[----:B------:R-:W-:Y:S08]  /*1f60*/  BRA.U !UP0, `(.L_x_26) ;  /* 0x0000000108c07547 */ /* 0x000ff0000b800000 */
[----:B------:R-:W-:Y:S01]  /*1f70*/  UMOV UR7, URZ ;  /* 0x000000ff00077c82 */ /* 0x000fe20008000000 */
[----:B------:R-:W-:-:S05]  /*1f80*/  UMOV UR4, UR5 ;  /* 0x0000000500047c82 */ /* 0x000fca0008000000 */
.L_x_32:
[----:B------:R-:W-:Y:S01]  /*1f90*/  ULEA UR33, UR4, UR6, 0x3 ;  /* 0x0000000604217291 */ /* 0x000fe2000f8e18ff */
[----:B------:R-:W-:Y:S01]  /*1fa0*/  @!P3 MOV R2, 0x1800 ;  /* 0x000018000002b802 */ /* 0x000fe20000000f00 */
[----:B--2-4-:R-:W-:Y:S10]  /*1fb0*/  @P0 BRA `(.L_x_27) ;  /* 0x00000000000c0947 */ /* 0x014ff40003800000 */
[----:B------:R-:W-:-:S04]  /*1fc0*/  SHF.L.U32 R3, R12, 0x1f, RZ ;  /* 0x0000001f0c037819 */ /* 0x000fc800000006ff */
[----:B------:R-:W2:Y:S02]  /*1fd0*/  SYNCS.PHASECHK.TRANS64.TRYWAIT P0, [UR33+0x110], R3 ;  /* 0x00011003ff0075a7 */ /* 0x000ea40008001121 */
[----:B--2---:R-:W-:Y:S05]  /*1fe0*/  @!P0 BRA `(.L_x_28) ;  /* 0x0000006c00ac8947 */ /* 0x004fea0003800000 */
.L_x_27:
[----:B------:R2:W-:Y:S01]  /*1ff0*/  @!P3 SYNCS.ARRIVE.TRANS64 RZ, [UR33], R2 ;  /* 0x00000002ffffb9a7 */ /* 0x0005e20008000021 */
[----:B------:R-:W-:-:S04]  /*2000*/  ULOP3.LUT UR5, UR26, 0x2, URZ, 0xfc, !UPT ;  /* 0x000000021a057892 */ /* 0x000fc8000f8efcff */
[----:B------:R-:W-:-:S09]  /*2010*/  UISETP.NE.AND UP0, UPT, UR5, 0x2, UPT ;  /* 0x000000020500788c */ /* 0x000fd2000bf05270 */
[----:B------:R-:W-:Y:S05]  /*2020*/  BRA.U UP0, `(.L_x_29) ;  /* 0x0000000100047547 */ /* 0x000fea000b800000 */
[----:B------:R-:W-:Y:S05]  /*2030*/  BPT.TRAP 0x1 ;  /* 0x000000040000795c */ /* 0x000fea0000300000 */
.L_x_29:
[----:B------:R-:W-:Y:S04]  /*2040*/  BSSY.RECONVERGENT B0, `(.L_x_30) ;  /* 0x0000003000007945 */ /* 0x000fe80003800200 */
[----:B------:R-:W-:Y:S05]  /*2050*/  @P2 BRA `(.L_x_31) ;  /* 0x0000000000042947 */ /* 0x000fea0003800000 */
[----:B------:R-:W-:Y:S05]  /*2060*/  BPT.TRAP 0x1 ;  /* 0x000000040000795c */ /* 0x000fea0000300000 */
.L_x_31:
[----:B------:R-:W-:Y:S05]  /*2070*/  BSYNC.RECONVERGENT B0 ;  /* 0x0000000000007941 */ /* 0x000fea0003800200 */
.L_x_30:
[----:B------:R-:W-:Y:S02]  /*2080*/  UIADD3 UR5, UPT, UPT, UR4, 0x1, URZ ;  /* 0x0000000104057890 */ /* 0x000fe4000fffe0ff */
[----:B------:R-:W-:Y:S02]  /*2090*/  USHF.L.U32 UR34, UR7, 0x5, URZ ;  /* 0x0000000507227899 */ /* 0x000fe400080006ff */
[----:B------:R-:W-:Y:S02]  /*20a0*/  UISETP.NE.AND UP0, UPT, UR5, 0x22, UPT ;  /* 0x000000220500788c */ /* 0x000fe4000bf05270 */
[----:B------:R-:W-:Y:S02]  /*20b0*/  UIADD3 UR7, UPT, UPT, UR7, 0x1, URZ ;  /* 0x0000000107077890 */ /* 0x000fe4000fffe0ff */
[----:B------:R-:W-:Y:S02]  /*20c0*/  USEL UR9, URZ, 0x1, UP0 ;  /* 0x00000001ff097887 */ /* 0x000fe40008000000 */
[----:B------:R-:W-:-:S02]  /*20d0*/  USEL UR5, UR5, URZ, UP0 ;  /* 0x000000ff05057287 */ /* 0x000fc40008000000 */
[----:B------:R-:W-:Y:S02]  /*20e0*/  UIADD3 UR14, UP0, UPT, UR30, 0x180, URZ ;  /* 0x000001801e0e7890 */ /* 0x000fe4000ff1e0ff */
[----:B------:R-:W-:Y:S01]  /*20f0*/  ULEA UR8, UR5, UR6, 0x3 ;  /* 0x0000000605087291 */ /* 0x000fe2000f8e18ff */
[----:B------:R-:W-:Y:S01]  /*2100*/  LOP3.LUT R12, R12, UR9, RZ, 0x3c, !PT ;  /* 0x000000090c0c7c12 */ /* 0x000fe2000f8e3cff */
[----:B------:R-:W-:Y:S02]  /*2110*/  ULEA UR32, UR4, UR28, 0xb ;  /* 0x0000001c04207291 */ /* 0x000fe4000f8e58ff */
[----:B------:R-:W-:Y:S01]  /*2120*/  UIADD3 UR16, UP1, UPT, UR30, 0x80, URZ ;  /* 0x000000801e107890 */ /* 0x000fe2000ff3e0ff */
[----:B-1----:R-:W-:Y:S01]  /*2130*/  SHF.L.U32 R0, R12, 0x1f, RZ ;  /* 0x0000001f0c007819 */ /* 0x002fe200000006ff */
[----:B------:R-:W-:Y:S02]  /*2140*/  UIADD3.X UR15, UPT, UPT, URZ, UR31, URZ, UP0, !UPT ;  /* 0x0000001fff0f7290 */ /* 0x000fe400087fe4ff */
[----:B------:R-:W-:Y:S01]  /*2150*/  UISETP.NE.AND UP0, UPT, UR7, UR25, UPT ;  /* 0x000000190700728c */ /* 0x000fe2000bf05270 */
[----:B------:R3:W4:Y:S01]  /*2160*/  SYNCS.PHASECHK.TRANS64.TRYWAIT P0, [UR8+0x110], R0 ;  /* 0x00011000ff0075a7 */ /* 0x0007220008001108 */
[----:B------:R-:W-:-:S02]  /*2170*/  ULEA UR8, UR4, UR27, 0xc ;  /* 0x0000001b04087291 */ /* 0x000fc4000f8e60ff */
[----:B------:R-:W-:Y:S02]  /*2180*/  UIADD3.X UR17, UPT, UPT, URZ, UR31, URZ, UP1, !UPT ;  /* 0x0000001fff117290 */ /* 0x000fe40008ffe4ff */
[----:B------:R-:W-:Y:S02]  /*2190*/  UIADD3 UR32, UPT, UPT, UR6, 0x4600, UR32 ;  /* 0x0000460006207890 */ /* 0x000fe4000fffe020 */
[----:B------:R-:W-:Y:S02]  /*21a0*/  UPRMT UR13, URZ, 0x5410, UR24 ;  /* 0x00005410ff0d7896 */ /* 0x000fe40008000018 */
[----:B------:R-:W-:Y:S02]  /*21b0*/  UIADD3 UR8, UPT, UPT, UR6, 0x15600, UR8 ;  /* 0x0001560006087890 */ /* 0x000fe4000fffe008 */
[----:B------:R-:W-:Y:S01]  /*21c0*/  UPRMT UR4, URZ, 0x5410, UR21 ;  /* 0x00005410ff047896 */ /* 0x000fe20008000015 */
[----:B------:R-:W-:Y:S01]  /*21d0*/  UMOV UR18, 0x0 ;  /* 0x0000000000127882 */ /* 0x000fe20000000000 */
[----:B------:R-:W-:Y:S01]  /*21e0*/  UMOV UR19, 0x10000000 ;  /* 0x1000000000137882 */ /* 0x000fe20000000000 */
[----:B------:R-:W-:Y:S01]  /*21f0*/  UMOV UR12, UR36 ;  /* 0x00000024000c7c82 */ /* 0x000fe20008000000 */
[----:B------:R-:W-:Y:S01]  /*2200*/  UMOV UR9, UR33 ;  /* 0x0000002100097c82 */ /* 0x000fe20008000000 */
[----:B------:R-:W-:Y:S01]  /*2210*/  UMOV UR10, UR34 ;  /* 0x00000022000a7c82 */ /* 0x000fe20008000000 */
[----:B------:R1:W-:Y:S03]  /*2220*/  UTMALDG.3D.MULTICAST [UR32], [UR16], UR13, desc[UR18] ;  /* 0x00001220100073b4 */ /* 0x0003e6000801180d */
[----:B------:R2:W-:Y:S01]  /*2230*/  UTMALDG.3D.MULTICAST [UR8], [UR14], UR4, desc[UR18] ;  /* 0x000012080e0073b4 */ /* 0x0005e20008011804 */
[----:B-1----:R-:W-:Y:S01]  /*2240*/  UMOV UR13, UR25 ;  /* 0x00000019000d7c82 */ /* 0x002fe20008000000 */
[----:B--2---:R-:W-:Y:S01]  /*2250*/  UMOV UR4, UR5 ;  /* 0x0000000500047c82 */ /* 0x004fe20008000000 */
[----:B---3--:R-:W-:Y:S05]  /*2260*/  BRA.U UP0, `(.L_x_32) ;  /* 0xfffffffd00487547 */ /* 0x008fea000b83ffff */
.L_x_26:
[----:B------:R-:W-:Y:S01]  /*2270*/  ULEA UR4, UR5, UR6, 0x3 ;  /* 0x0000000605047291 */ /* 0x000fe2000f8e18ff */
[----:B-1----:R-:W-:Y:S01]  /*2280*/  SHF.L.U32 R0, R12, 0x1f, RZ ;  /* 0x0000001f0c007819 */ /* 0x002fe200000006ff */
[----:B------:R-:W-:Y:S01]  /*2290*/  @!P1 SYNCS.ARRIVE.TRANS64.A1T0 RZ, [UR6+0x248], RZ ;  /* 0x000248ffffff99a7 */ /* 0x000fe20008100006 */
[----:B------:R-:W-:-:S06]  /*22a0*/  UISETP.GT.AND UP0, UPT, UR43, UR41, UPT ;  /* 0x000000292b00728c */ /* 0x000fcc000bf04270 */
[----:B--2-4-:R1:W2:Y:S03]  /*22b0*/  SYNCS.PHASECHK.TRANS64.TRYWAIT P0, [UR4+0x110], R0 ;  /* 0x00011000ff0075a7 */ /* 0x0142a60008001104 */
[----:B------:R-:W-:Y:S05]  /*22c0*/  BRA.U !UP0, `(.L_x_33) ;  /* 0x0000000108c47547 */ /* 0x000fea000b800000 */
[----:B------:R-:W-:Y:S01]  /*22d0*/  UIADD3 UR29, UPT, UPT, UR46, UR13, URZ ;  /* 0x0000000d2e1d7290 */ /* 0x000fe2000fffe0ff */
[----:B------:R-:W-:-:S11]  /*22e0*/  UMOV UR4, UR5 ;  /* 0x0000000500047c82 */ /* 0x000fd60008000000 */
.L_x_39:
[----:B------:R-:W-:Y:S01]  /*22f0*/  ULEA UR17, UR4, UR6, 0x3 ;  /* 0x0000000604117291 */ /* 0x000fe2000f8e18ff */
[----:B--2---:R-:W-:Y:S01]  /*2300*/  @!P3 MOV R2, 0x1800 ;  /* 0x000018000002b802 */ /* 0x004fe20000000f00 */
[----:B--2-4-:R-:W-:Y:S10]  /*2310*/  @P0 BRA `(.L_x_34) ;  /* 0x00000000000c0947 */ /* 0x014ff40003800000 */
[----:B------:R-:W-:-:S04]  /*2320*/  SHF.L.U32 R3, R12, 0x1f, RZ ;  /* 0x0000001f0c037819 */ /* 0x000fc800000006ff */
[----:B------:R-:W2:Y:S02]  /*2330*/  SYNCS.PHASECHK.TRANS64.TRYWAIT P0, [UR17+0x110], R3 ;  /* 0x00011003ff0075a7 */ /* 0x000ea40008001111 */
[----:B--2---:R-:W-:Y:S05]  /*2340*/  @!P0 BRA `(.L_x_35) ;  /* 0x0000006800ec8947 */ /* 0x004fea0003800000 */
.L_x_34:
[----:B------:R2:W-:Y:S01]  /*2350*/  @!P3 SYNCS.ARRIVE.TRANS64 RZ, [UR17], R2 ;  /* 0x00000002ffffb9a7 */ /* 0x0005e20008000011 */
[----:B------:R-:W-:-:S04]  /*2360*/  ULOP3.LUT UR5, UR26, 0x2, URZ, 0xfc, !UPT ;  /* 0x000000021a057892 */ /* 0x000fc8000f8efcff */
[----:B------:R-:W-:-:S09]  /*2370*/  UISETP.NE.AND UP0, UPT, UR5, 0x2, UPT ;  /* 0x000000020500788c */ /* 0x000fd2000bf05270 */
[----:B------:R-:W-:Y:S05]  /*2380*/  BRA.U UP0, `(.L_x_36) ;  /* 0x0000000100047547 */ /* 0x000fea000b800000 */
[----:B------:R-:W-:Y:S05]  /*2390*/  BPT.TRAP 0x1 ;  /* 0x000000040000795c */ /* 0x000fea0000300000 */
.L_x_36:
[----:B------:R-:W-:Y:S04]  /*23a0*/  BSSY.RECONVERGENT B0, `(.L_x_37) ;  /* 0x0000003000007945 */ /* 0x000fe80003800200 */
[----:B------:R-:W-:Y:S05]  /*23b0*/  @P2 BRA `(.L_x_38) ;  /* 0x0000000000042947 */ /* 0x000fea0003800000 */
[----:B------:R-:W-:Y:S05]  /*23c0*/  BPT.TRAP 0x1 ;  /* 0x000000040000795c */ /* 0x000fea0000300000 */
.L_x_38:
[----:B------:R-:W-:Y:S05]  /*23d0*/  BSYNC.RECONVERGENT B0 ;  /* 0x0000000000007941 */ /* 0x000fea0003800200 */
.L_x_37:
        /* <DEDUP_REMOVED lines=13> */
[----:B------:R-:W-:Y:S01]  /*24b0*/  ULEA UR8, UR4, UR27, 0xc ;  /* 0x0000001b04087291 */ /* 0x000fe2000f8e60ff */
[----:B------:R3:W4:Y:S01]  /*24c0*/  SYNCS.PHASECHK.TRANS64.TRYWAIT P0, [UR7+0x110], R0 ;  /* 0x00011000ff0075a7 */ /* 0x0007220008001107 */
[----:B------:R-:W-:-:S02]  /*24d0*/  UISETP.NE.AND UP0, UPT, UR13, UR29, UPT ;  /* 0x0000001d0d00728c */ /* 0x000fc4000bf05270 */
[----:B------:R-:W-:Y:S02]  /*24e0*/  UIADD3 UR16, UPT, UPT, UR6, 0x4600, UR16 ;  /* 0x0000460006107890 */ /* 0x000fe4000fffe010 */
[----:B------:R-:W-:Y:S02]  /*24f0*/  UIADD3.X UR23, UPT, UPT, URZ, UR31, URZ, UP1, !UPT ;  /* 0x0000001fff177290 */ /* 0x000fe40008ffe4ff */
        /* <DEDUP_REMOVED lines=8> */
[----:B------:R-:W-:Y:S01]  /*2580*/  UMOV UR9, UR17 ;  /* 0x0000001100097c82 */ /* 0x000fe20008000000 */
[----:B------:R-:W-:Y:S01]  /*2590*/  UMOV UR10, UR18 ;  /* 0x00000012000a7c82 */ /* 0x000fe20008000000 */
[----:B------:R-:W-:Y:S01]  /*25a0*/  UTMALDG.3D.MULTICAST [UR16], [UR22], UR7, desc[UR32] ;  /* 0x00002010160073b4 */ /* 0x000fe20008011807 */
[----:B------:R1:W-:Y:S02]  /*25b0*/  UTMALDG.3D.MULTICAST [UR8], [UR14], UR4, desc[UR32] ;  /* 0x000020080e0073b4 */ /* 0x0003e40008011804 */
[----:B-1----:R-:W-:Y:S01]  /*25c0*/  UMOV UR4, UR5 ;  /* 0x0000000500047c82 */ /* 0x002fe20008000000 */
[----:B---3--:R-:W-:Y:S05]  /*25d0*/  BRA.U UP0, `(.L_x_39) ;  /* 0xfffffffd00447547 */ /* 0x008fea000b83ffff */
.L_x_33:
[C---:B------:R-:W-:Y:S01]  /*25e0*/  LEA R3, R11.reuse, UR6, 0x3 ;  /* 0x000000060b037c11 */ /* 0x040fe2000f8e18ff */
[----:B------:R-:W-:Y:S01]  /*25f0*/  NOP ;  /* 0x0000000000007918 */ /* 0x000fe20000000000 */
[----:B-1----:R-:W-:Y:S02]  /*2600*/  SHF.L.U32 R0, R10, 0x1f, RZ ;  /* 0x0000001f0a007819 */ /* 0x002fe400000006ff */
[----:B------:R-:W-:Y:S02]  /*2610*/  LEA R4, R11, UR6, 0x4 ;  /* 0x000000060b047c11 */ /* 0x000fe4000f8e20ff */
[----:B--2-4-:R-:W1:Y:S02]  /*2620*/  SYNCS.PHASECHK.TRANS64.TRYWAIT P0, [R3+URZ+0x250], R0 ;  /* 0x00025000030075a7 */ /* 0x014e6400080011ff */
[----:B-1----:R-:W-:Y:S05]  /*2630*/  @!P0 BRA `(.L_x_40) ;  /* 0x0000006800488947 */ /* 0x002fea0003800000 */
.L_x_146:
[----:B------:R-:W2:Y:S01]  /*2640*/  LDS.128 R4, [R4+0x2e0] ;  /* 0x0002e00004047984 */ /* 0x000ea20000000c00 */
[----:B------:R-:W-:Y:S01]  /*2650*/  UISETP.GE.AND UP0, UPT, UR42, 0x1, UPT ;  /* 0x000000012a00788c */ /* 0x000fe2000bf06270 */
[----:B------:R-:W-:Y:S01]  /*2660*/  @!PT LDS RZ, [RZ] ;  /* 0x00000000fffff984 */ /* 0x000fe20000000800 */
[----:B------:R-:W-:Y:S01]  /*2670*/  @!PT LDS RZ, [RZ] ;  /* 0x00000000fffff984 */ /* 0x000fe20000000800 */
[----:B------:R-:W-:Y:S01]  /*2680*/  @!PT LDS RZ, [RZ] ;  /* 0x00000000fffff984 */ /* 0x000fe20000000800 */
[----:B------:R-:W-:Y:S01]  /*2690*/  @!PT LDS RZ, [RZ] ;  /* 0x00000000fffff984 */ /* 0x000fe20000000800 */
[----:B------:R3:W-:Y:S06]  /*26a0*/  MEMBAR.ALL.CTA ;  /* 0x0000000000007992 */ /* 0x0007ec0000008000 */
[----:B---3--:R-:W3:Y:S01]  /*26b0*/  FENCE.VIEW.ASYNC.S ;  /* 0x00000000000073c6 */ /* 0x008ee20000000000 */
[----:B--2---:R-:W-:-:S13]  /*26c0*/  LOP3.LUT P0, RZ, R6, 0x1, RZ, 0xc0, !PT ;  /* 0x0000000106ff7812 */ /* 0x004fda000780c0ff */
[----:B---3--:R-:W-:Y:S01]  /*26d0*/  VOTEU.ANY UP1, P0 ;  /* 0x0000000000ff7886 */ /* 0x008fe20000020100 */
[----:B------:R-:W-:-:S13]  /*26e0*/  PLOP3.LUT P0, PT, PT, PT, UP1, 0x80, 0x8 ;  /* 0x000000000008781c */ /* 0x000fda0003f0f018 */
[----:B-1----:R-:W-:Y:S02]  /*26f0*/  @P0 LOP3.LUT R0, R5, 0xffff, RZ, 0xc0, !PT ;  /* 0x0000ffff05000812 */ /* 0x002fe400078ec0ff */
[----:B------:R-:W-:Y:S02]  /*2700*/  @P0 MOV R2, R4 ;  /* 0x0000000400020202 */ /* 0x000fe40000000f00 */
[----:B------:R-:W-:Y:S01]  /*2710*/  @P0 R2UR UR7, R0 ;  /* 0x00000000000702ca */ /* 0x000fe200000e0000 */
[----:B------:R-:W-:Y:S01]  /*2720*/  VIADD R0, R3, 0x260 ;  /* 0x0000026003007836 */ /* 0x000fe20000000000 */
[----:B------:R-:W-:Y:S02]  /*2730*/  @P0 SHF.R.U32.HI R4, RZ, 0x10, R5 ;  /* 0x00000010ff040819 */ /* 0x000fe40000011605 */
[----:B------:R-:W-:Y:S02]  /*2740*/  @P0 R2UR UR8, R2 ;  /* 0x00000000020802ca */ /* 0x000fe400000e0000 */
[----:B------:R-:W-:-:S02]  /*2750*/  PRMT R0, RZ, 0x654, R0 ;  /* 0x00000654ff007816 */ /* 0x000fc40000000000 */
[----:B------:R-:W-:Y:S02]  /*2760*/  @P0 R2UR UR4, R4 ;  /* 0x00000000040402ca */ /* 0x000fe400000e0000 */
[----:B------:R1:W-:Y:S03]  /*2770*/  SYNCS.ARRIVE.TRANS64.RED.A1T0 RZ, [R0+URZ], RZ ;  /* 0x000000ff00ff79a7 */ /* 0x0003e600081004ff */
[----:B------:R-:W-:-:S04]  /*2780*/  @UP1 UMOV UR37, UR7 ;  /* 0x0000000700251c82 */ /* 0x000fc80008000000 */
[----:B------:R-:W-:-:S04]  /*2790*/  @UP1 UMOV UR38, UR8 ;  /* 0x0000000800261c82 */ /* 0x000fc80008000000 */
[----:B------:R-:W-:Y:S01]  /*27a0*/  @UP1 UMOV UR36, UR4 ;  /* 0x0000000400241c82 */ /* 0x000fe20008000000 */
[----:B------:R-:W-:Y:S05]  /*27b0*/  BRA.U !UP0, `(.L_x_41) ;  /* 0x0000000108d47547 */ /* 0x000fea000b800000 */
[----:B------:R-:W2:Y:S01]  /*27c0*/  LDCU.128 UR12, c[0x0][0xb10] ;  /* 0x00016200ff0c77ac */ /* 0x000ea20008000c00 */
[----:B------:R-:W3:Y:S01]  /*27d0*/  LDCU UR29, c[0x0][0xb20] ;  /* 0x00016400ff1d77ac */ /* 0x000ee20008000800 */
[----:B------:R-:W4:Y:S01]  /*27e0*/  LDCU UR20, c[0x0][0xb0c] ;  /* 0x00016180ff1477ac */ /* 0x000f220008000800 */
[----:B------:R-:W1:Y:S01]  /*27f0*/  LDCU.64 UR10, c[0x0][0xb28] ;  /* 0x00016500ff0a77ac */ /* 0x000e620008000a00 */
[----:B------:R-:W-:Y:S02]  /*2800*/  UISETP.NE.AND UP3, UPT, UR42, 0x1, UPT ;  /* 0x000000012a00788c */ /* 0x000fe4000bf65270 */
[----:B--2---:R-:W-:Y:S02]  /*2810*/  UIMAD.WIDE.U32 UR16, UR39, UR15, URZ ;  /* 0x0000000f271072a5 */ /* 0x004fe4000f8e00ff */
[----:B------:R-:W-:Y:S02]  /*2820*/  UIMAD.WIDE.U32 UR8, UR40, UR12, URZ ;  /* 0x0000000c280872a5 */ /* 0x000fe4000f8e00ff */
[----:B------:R-:W-:-:S02]  /*2830*/  UISETP.NE.AND UP0, UPT, UR14, 0x1, UPT ;  /* 0x000000010e00788c */ /* 0x000fc4000bf05270 */
[----:B------:R-:W-:Y:S01]  /*2840*/  UIMAD.WIDE.U32 UR22, UR37, UR15, URZ ;  /* 0x0000000f251672a5 */ /* 0x000fe2000f8e00ff */
[----:B------:R-:W-:Y:S02]  /*2850*/  UMOV UR16, UR17 ;  /* 0x0000001100107c82 */ /* 0x000fe40008000000 */
[----:B------:R-:W-:Y:S01]  /*2860*/  UMOV UR8, UR9 ;  /* 0x0000000900087c82 */ /* 0x000fe20008000000 */
[----:B---3--:R-:W-:Y:S02]  /*2870*/  USHF.R.U32.HI UR16, URZ, UR29, UR16 ;  /* 0x0000001dff107299 */ /* 0x008fe40008011610 */
[----:B----4-:R-:W-:Y:S02]  /*2880*/  UISETP.NE.AND UP2, UPT, UR20, 0x1, UPT ;  /* 0x000000011400788c */ /* 0x010fe4000bf45270 */
[----:B------:R-:W-:Y:S02]  /*2890*/  USHF.R.U32.HI UR8, URZ, UR13, UR8 ;  /* 0x0000000dff087299 */ /* 0x000fe40008011608 */
[----:B------:R-:W-:-:S02]  /*28a0*/  USEL UR7, UR39, UR16, !UP0 ;  /* 0x0000001027077287 */ /* 0x000fc4000c000000 */
[----:B------:R-:W-:Y:S02]  /*28b0*/  USEL UR8, UR40, UR8, !UP2 ;  /* 0x0000000828087287 */ /* 0x000fe4000d000000 */
[----:B-1----:R-:W-:Y:S01]  /*28c0*/  UIMAD.WIDE.U32 UR16, UR7, UR10, URZ ;  /* 0x0000000a071072a5 */ /* 0x002fe2000f8e00ff */
[----:B------:R-:W-:Y:S01]  /*28d0*/  UMOV UR4, UR23 ;  /* 0x0000001700047c82 */ /* 0x000fe20008000000 */
[----:B------:R-:W-:Y:S02]  /*28e0*/  UIMAD.WIDE.U32 UR18, UR38, UR12, URZ ;  /* 0x0000000c261272a5 */ /* 0x000fe4000f8e00ff */
[----:B------:R-:W-:-:S03]  /*28f0*/  UIMAD.WIDE.U32 UR22, UR8, UR10, URZ ;  /* 0x0000000a081672a5 */ /* 0x000fc6000f8e00ff */
[----:B------:R-:W-:Y:S01]  /*2900*/  UMOV UR16, UR17 ;  /* 0x0000001100107c82 */ /* 0x000fe20008000000 */
[----:B------:R-:W-:Y:S02]  /*2910*/  USHF.R.U32.HI UR4, URZ, UR29, UR4 ;  /* 0x0000001dff047299 */ /* 0x000fe40008011604 */
[----:B------:R-:W-:Y:S01]  /*2920*/  @UP3 USHF.R.U32.HI UR7, URZ, UR11, UR16 ;  /* 0x0000000bff073299 */ /* 0x000fe20008011610 */
[----:B------:R-:W-:Y:S01]  /*2930*/  UMOV UR18, UR19 ;  /* 0x0000001300127c82 */ /* 0x000fe20008000000 */
[----:B------:R-:W-:Y:S01]  /*2940*/  UMOV UR22, UR23 ;  /* 0x0000001700167c82 */ /* 0x000fe20008000000 */
[----:B------:R-:W-:Y:S02]  /*2950*/  USHF.R.U32.HI UR13, URZ, UR13, UR18 ;  /* 0x0000000dff0d7299 */ /* 0x000fe40008011612 */
[----:B------:R-:W-:Y:S02]  /*2960*/  USEL UR4, UR37, UR4, !UP0 ;  /* 0x0000000425047287 */ /* 0x000fe4000c000000 */
[----:B------:R-:W-:-:S02]  /*2970*/  @UP3 USHF.R.U32.HI UR8, URZ, UR11, UR22 ;  /* 0x0000000bff083299 */ /* 0x000fc40008011616 */
[----:B------:R-:W-:Y:S02]  /*2980*/  UIMAD UR9, UR42, UR7, URZ ;  /* 0x000000072a0972a4 */ /* 0x000fe4000f8e02ff */
[----:B------:R-:W-:Y:S02]  /*2990*/  USEL UR7, UR38, UR13, !UP2 ;  /* 0x0000000d26077287 */ /* 0x000fe4000d000000 */
[----:B------:R-:W-:Y:S02]  /*29a0*/  UIMAD UR12, UR42, UR8, URZ ;  /* 0x000000082a0c72a4 */ /* 0x000fe4000f8e02ff */
[----:B------:R-:W-:Y:S02]  /*29b0*/  UISETP.GE.AND UP0, UPT, UR4, UR9, UPT ;  /* 0x000000090400728c */ /* 0x000fe4000bf06270 */
[----:B------:R-:W-:Y:S02]  /*29c0*/  UIMAD.WIDE.U32 UR16, UR4, UR10, URZ ;  /* 0x0000000a041072a5 */ /* 0x000fe4000f8e00ff */
[----:B------:R-:W-:-:S02]  /*29d0*/  UISETP.GE.OR UP0, UPT, UR7, UR12, UP0 ;  /* 0x0000000c0700728c */ /* 0x000fc40008706670 */
        /* <DEDUP_REMOVED lines=19> */
.L_x_41:
[----:B------:R-:W2:Y:S02]  /*2b10*/  LDCU UR4, c[0x0][0xb30] ;  /* 0x00016600ff0477ac */ /* 0x000ea40008000800 */
[----:B--2---:R-:W-:-:S09]  /*2b20*/  UISETP.NE.AND UP0, UPT, UR4, 0x1, UPT ;  /* 0x000000010400788c */ /* 0x004fd2000bf05270 */
[----:B------:R-:W-:Y:S05]  /*2b30*/  BRA.U UP0, `(.L_x_42) ;  /* 0x0000000100447547 */ /* 0x000fea000b800000 */
        /* <DEDUP_REMOVED lines=17> */
.L_x_42:
[----:B------:R-:W-:Y:S01]  /*2c50*/  VIADD R11, R11, 0x1 ;  /* 0x000000010b0b7836 */ /* 0x000fe20000000000 */
[----:B------:R-:W-:Y:S01]  /*2c60*/  R2UR UR4, R76 ;  /* 0x000000004c0472ca */ /* 0x000fe200000e0000 */
[----:B------:R-:W-:Y:S01]  /*2c70*/  UIADD3 UR16, UPT, UPT, UR38, UR63, URZ ;  /* 0x0000003f26107290 */ /* 0x000fe2000fffe0ff */
[----:B------:R-:W-:Y:S02]  /*2c80*/  PLOP3.LUT P1, PT, PT, PT, PT, 0x80, 0x8 ;  /* 0x000000000008781c */ /* 0x000fe40003f2f070 */
[----:B------:R-:W-:-:S04]  /*2c90*/  ISETP.NE.AND P0, PT, R11, 0x2, PT ;  /* 0x000000020b00780c */ /* 0x000fc80003f05270 */
[----:B-1----:R-:W-:Y:S02]  /*2ca0*/  SEL R0, RZ, 0x1, P0 ;  /* 0x00000001ff007807 */ /* 0x002fe40000000000 */
[----:B------:R-:W-:Y:S02]  /*2cb0*/  SEL R11, R11, RZ, P0 ;  /* 0x000000ff0b0b7207 */ /* 0x000fe40000000000 */
[----:B------:R-:W-:Y:S01]  /*2cc0*/  LOP3.LUT R10, R10, R0, RZ, 0x3c, !PT ;  /* 0x000000000a0a7212 */ /* 0x000fe200078e3cff */
[----:B------:R-:W-:Y:S01]  /*2cd0*/  UIADD3 UR20, UPT, UPT, UR37, UR4, URZ ;  /* 0x0000000425147290 */ /* 0x000fe2000fffe0ff */
[----:B------:R-:W-:Y:S11]  /*2ce0*/  BRA.U UP1, `(.L_x_43) ;  /* 0xfffffff101347547 */ /* 0x000ff6000b83ffff */
[----:B------:R-:W-:Y:S01]  /*2cf0*/  UIADD3 UR7, UPT, UPT, UR6, 0x110, URZ ;  /* 0x0000011006077890 */ /* 0x000fe2000fffe0ff */
[----:B------:R-:W-:-:S03]  /*2d00*/  SHF.L.U32 R2, R12, 0x1f, RZ ;  /* 0x0000001f0c027819 */ /* 0x000fc600000006ff */
[----:B------:R-:W-:-:S09]  /*2d10*/  ULEA UR4, UR5, UR7, 0x3 ;  /* 0x0000000705047291 */ /* 0x000fd2000f8e18ff */
[----:B------:R-:W1:Y:S02]  /*2d20*/  SYNCS.PHASECHK.TRANS64.TRYWAIT P0, [UR4], R2 ;  /* 0x00000002ff0075a7 */ /* 0x000e640008001104 */
[----:B-1----:R-:W-:Y:S05]  /*2d30*/  @!P0 BRA `(.L_x_44) ;  /* 0x00000060009c8947 */ /* 0x002fea0003800000 */
.L_x_148:
[----:B------:R-:W-:-:S04]  /*2d40*/  UIADD3 UR4, UPT, UPT, UR5, 0x1, URZ ;  /* 0x0000000105047890 */ /* 0x000fc8000fffe0ff */
[----:B------:R-:W-:-:S04]  /*2d50*/  UISETP.NE.AND UP0, UPT, UR4, 0x22, UPT ;  /* 0x000000220400788c */ /* 0x000fc8000bf05270 */
[----:B------:R-:W-:Y:S02]  /*2d60*/  USEL UR6, URZ, 0x1, UP0 ;  /* 0x00000001ff067887 */ /* 0x000fe40008000000 */
[----:B------:R-:W-:-:S04]  /*2d70*/  USEL UR4, UR4, URZ, UP0 ;  /* 0x000000ff04047287 */ /* 0x000fc80008000000 */
[----:B------:R-:W-:Y:S01]  /*2d80*/  ULEA UR5, UR4, UR7, 0x3 ;  /* 0x0000000704057291 */ /* 0x000fe2000f8e18ff */
[----:B-1----:R-:W-:-:S04]  /*2d90*/  LOP3.LUT R2, R12, UR6, RZ, 0x3c, !PT ;  /* 0x000000060c027c12 */ /* 0x002fc8000f8e3cff */
[----:B------:R-:W-:-:S04]  /*2da0*/  SHF.L.U32 R3, R2, 0x1f, RZ ;  /* 0x0000001f02037819 */ /* 0x000fc800000006ff */
[----:B------:R-:W1:Y:S02]  /*2db0*/  SYNCS.PHASECHK.TRANS64.TRYWAIT P0, [UR5], R3 ;  /* 0x00000003ff0075a7 */ /* 0x000e640008001105 */
[----:B-1----:R-:W-:Y:S05]  /*2dc0*/  @!P0 BRA `(.L_x_45) ;  /* 0x0000006000908947 */ /* 0x002fea0003800000 */
.L_x_150:
[----:B------:R-:W-:-:S04]  /*2dd0*/  UIADD3 UR4, UPT, UPT, UR4, 0x1, URZ ;  /* 0x0000000104047890 */ /* 0x000fc8000fffe0ff */
[----:B------:R-:W-:-:S04]  /*2de0*/  UISETP.NE.AND UP0, UPT, UR4, 0x22, UPT ;  /* 0x000000220400788c */ /* 0x000fc8000bf05270 */
[----:B------:R-:W-:Y:S02]  /*2df0*/  USEL UR6, URZ, 0x1, UP0 ;  /* 0x00000001ff067887 */ /* 0x000fe40008000000 */
[----:B------:R-:W-:-:S04]  /*2e00*/  USEL UR4, UR4, URZ, UP0 ;  /* 0x000000ff04047287 */ /* 0x000fc80008000000 */
[----:B------:R-:W-:Y:S01]  /*2e10*/  ULEA UR5, UR4, UR7, 0x3 ;  /* 0x0000000704057291 */ /* 0x000fe2000f8e18ff */
[----:B------:R-:W-:-:S04]  /*2e20*/  LOP3.LUT R2, R2, UR6, RZ, 0x3c, !PT ;  /* 0x0000000602027c12 */ /* 0x000fc8000f8e3cff */
[----:B-1----:R-:W-:-:S04]  /*2e30*/  SHF.L.U32 R3, R2, 0x1f, RZ ;  /* 0x0000001f02037819 */ /* 0x002fc800000006ff */
[----:B------:R-:W1:Y:S02]  /*2e40*/  SYNCS.PHASECHK.TRANS64.TRYWAIT P0, [UR5], R3 ;  /* 0x00000003ff0075a7 */ /* 0x000e640008001105 */
[----:B-1----:R-:W-:Y:S05]  /*2e50*/  @!P0 BRA `(.L_x_46) ;  /* 0x0000006000848947 */ /* 0x002fea0003800000 */
.L_x_152:
        /* <DEDUP_REMOVED lines=9> */
.L_x_154:
        /* <DEDUP_REMOVED lines=9> */
.L_x_156:
        /* <DEDUP_REMOVED lines=9> */
.L_x_158:
        /* <DEDUP_REMOVED lines=9> */
.L_x_160:
        /* <DEDUP_REMOVED lines=9> */
.L_x_162:
        /* <DEDUP_REMOVED lines=9> */
.L_x_164:
        /* <DEDUP_REMOVED lines=9> */
.L_x_166:
        /* <DEDUP_REMOVED lines=9> */
.L_x_168:
        /* <DEDUP_REMOVED lines=9> */
.L_x_170:
        /* <DEDUP_REMOVED lines=9> */
.L_x_172:
        /* <DEDUP_REMOVED lines=9> */
.L_x_174:
        /* <DEDUP_REMOVED lines=9> */
.L_x_176:
        /* <DEDUP_REMOVED lines=9> */
.L_x_178:
        /* <DEDUP_REMOVED lines=9> */
.L_x_180:
        /* <DEDUP_REMOVED lines=9> */
.L_x_182:
        /* <DEDUP_REMOVED lines=9> */
.L_x_184:
        /* <DEDUP_REMOVED lines=9> */
.L_x_186:
        /* <DEDUP_REMOVED lines=9> */
.L_x_188:
        /* <DEDUP_REMOVED lines=9> */
.L_x_190:
        /* <DEDUP_REMOVED lines=9> */
.L_x_192:
        /* <DEDUP_REMOVED lines=9> */
.L_x_194:
        /* <DEDUP_REMOVED lines=9> */
.L_x_196:
        /* <DEDUP_REMOVED lines=9> */
.L_x_198:
        /* <DEDUP_REMOVED lines=9> */
.L_x_200:
        /* <DEDUP_REMOVED lines=9> */
.L_x_202:
        /* <DEDUP_REMOVED lines=9> */
.L_x_204:
        /* <DEDUP_REMOVED lines=9> */
.L_x_206:
        /* <DEDUP_REMOVED lines=9> */
.L_x_208:
        /* <DEDUP_REMOVED lines=9> */
.L_x_210:
        /* <DEDUP_REMOVED lines=9> */
.L_x_212:
[----:B------:R-:W-:-:S04]  /*3f40*/  UIADD3 UR4, UPT, UPT, UR4, 0x1, URZ ;  /* 0x0000000104047890 */ /* 0x000fc8000fffe0ff */
[----:B------:R-:W-:-:S04]  /*3f50*/  UISETP.NE.AND UP0, UPT, UR4, 0x22, UPT ;  /* 0x000000220400788c */ /* 0x000fc8000bf05270 */
[----:B------:R-:W-:Y:S02]  /*3f60*/  USEL UR5, URZ, 0x1, UP0 ;  /* 0x00000001ff057887 */ /* 0x000fe40008000000 */
[----:B------:R-:W-:-:S04]  /*3f70*/  USEL UR4, UR4, URZ, UP0 ;  /* 0x000000ff04047287 */ /* 0x000fc80008000000 */
[----:B------:R-:W-:Y:S01]  /*3f80*/  ULEA UR4, UR4, UR7, 0x3 ;  /* 0x0000000704047291 */ /* 0x000fe2000f8e18ff */
[----:B------:R-:W-:-:S04]  /*3f90*/  LOP3.LUT R2, R2, UR5, RZ, 0x3c, !PT ;  /* 0x0000000502027c12 */ /* 0x000fc8000f8e3cff */
[----:B------:R-:W-:Y:S01]  /*3fa0*/  SHF.L.U32 R2, R2, 0x1f, RZ ;  /* 0x0000001f02027819 */ /* 0x000fe200000006ff */
[----:B-1----:R-:W-:-:S07]  /*3fb0*/  IMAD.U32 R0, RZ, RZ, UR4 ;  /* 0x00000004ff007e24 */ /* 0x002fce000f8e00ff */
.L_x_77:
[----:B-1----:R1:W2:Y:S02]  /*3fc0*/  SYNCS.PHASECHK.TRANS64.TRYWAIT P0, [R0+URZ], R2 ;  /* 0x00000002000075a7 */ /* 0x0022a400080011ff */
[----:B--2---:R-:W-:Y:S05]  /*3fd0*/  @!P0 NANOSLEEP.SYNCS 0x989680 ;  /* 0x009896800000895d */ /* 0x004fea0003900000 */
[----:B------:R-:W2:Y:S02]  /*3fe0*/  @!P0 SYNCS.PHASECHK.TRANS64 P0, [R0+URZ], R2 ;  /* 0x00000002000085a7 */ /* 0x000ea400080010ff */
[----:B--2---:R-:W-:Y:S05]  /*3ff0*/  @P0 EXIT ;  /* 0x000000000000094d */ /* 0x004fea0003800000 */
[----:B------:R-:W-:Y:S05]  /*4000*/  BRA `(.L_x_77) ;  /* 0xfffffffc00ec7947 */ /* 0x000fea000383ffff */
.L_x_23:
[----:B------:R-:W-:-:S04]  /*4010*/  UISETP.NE.AND UP0, UPT, UR45, URZ, UPT ;  /* 0x000000ff2d00728c */ /* 0x000fc8000bf05270 */
[----:B------:R-:W-:-:S09]  /*4020*/  UISETP.NE.OR UP0, UPT, UR17, 0x1, UP0 ;  /* 0x000000011100788c */ /* 0x000fd20008705670 */
[----:B------:R-:W-:Y:S05]  /*4030*/  BRA.U UP0, `(.L_x_78) ;  /* 0x0000000500487547 */ /* 0x000fea000b800000 */
[----:B------:R-:W-:Y:S01]  /*4040*/  ISETP.GE.U32.AND P2, PT, R0, 0x8, PT ;  /* 0x000000080000780c */ /* 0x000fe20003f46070 */
[----:B------:R-:W-:Y:S01]  /*4050*/  IMAD.MOV.U32 R12, RZ, RZ, 0x1 ;  /* 0x00000001ff0c7424 */ /* 0x000fe200078e00ff */
[----:B------:R-:W-:Y:S02]  /*4060*/  CS2R R10, SRZ ;  /* 0x00000000000a7805 */ /* 0x000fe4000001ff00 */
[----:B------:R-:W-:Y:S01]  /*4070*/  CS2R R8, SRZ ;  /* 0x0000000000087805 */ /* 0x000fe2000001ff00 */
[----:B------:R-:W-:Y:S01]  /*4080*/  UMOV UR6, 0x400 ;  /* 0x0000040000067882 */ /* 0x000fe20000000000 */
[----:B------:R-:W-:Y:S01]  /*4090*/  UMOV UR5, URZ ;  /* 0x000000ff00057c82 */ /* 0x000fe20008000000 */
[----:B------:R-:W-:-:S12]  /*40a0*/  ULEA UR6, UR45, UR6, 0x18 ;  /* 0x000000062d067291 */ /* 0x000fd8000f8ec0ff */
.L_x_82:
[----:B------:R-:W-:Y:S02]  /*40b0*/  LEA R2, R8, UR6, 0x3 ;  /* 0x0000000608027c11 */ /* 0x000fe4000f8e18ff */
[----:B------:R-:W-:-:S03]  /*40c0*/  SHF.L.U32 R4, R9, 0x1f, RZ ;  /* 0x0000001f09047819 */ /* 0x000fc600000006ff */
[----:B------:R-:W-:Y:S01]  /*40d0*/  VIADD R5, R2, 0x2c0 ;  /* 0x000002c002057836 */ /* 0x000fe20000000000 */
[----:B------:R-:W2:Y:S02]  /*40e0*/  SYNCS.PHASECHK.TRANS64.TRYWAIT P0, [R2+URZ+0x2b0], R4 ;  /* 0x0002b004020075a7 */ /* 0x000ea400080011ff */
[----:B--2---:R-:W-:Y:S05]  /*40f0*/  @!P0 BRA `(.L_x_79) ;  /* 0x0000005800c48947 */ /* 0x004fea0003800000 */
.L_x_213:
[----:B------:R-:W-:Y:S01]  /*4100*/  ULEA UR4, UR5, UR6, 0x3 ;  /* 0x0000000605047291 */ /* 0x000fe2000f8e18ff */
[----:B--2---:R-:W-:Y:S01]  /*4110*/  PRMT R2, RZ, 0x654, R5 ;  /* 0x00000654ff027816 */ /* 0x004fe20000000005 */
[----:B------:R-:W-:Y:S01]  /*4120*/  @!P2 IMAD.MOV.U32 R4, RZ, RZ, 0x10 ;  /* 0x00000010ff04a424 */ /* 0x000fe200078e00ff */
[----:B------:R-:W-:Y:S01]  /*4130*/  SHF.L.U32 R5, R12, 0x1f, RZ ;  /* 0x0000001f0c057819 */ /* 0x000fe200000006ff */
[----:B------:R-:W-:Y:S01]  /*4140*/  UIADD3 UR7, UPT, UPT, UR4, 0x250, URZ ;  /* 0x0000025004077890 */ /* 0x000fe2000fffe0ff */
[----:B------:R2:W-:Y:S05]  /*4150*/  SYNCS.ARRIVE.TRANS64.RED.A1T0 RZ, [R2+URZ], RZ ;  /* 0x000000ff02ff79a7 */ /* 0x0005ea00081004ff */
[----:B------:R-:W-:Y:S01]  /*4160*/  IMAD.U32 R6, RZ, RZ, UR7 ;  /* 0x00000007ff067e24 */ /* 0x000fe2000f8e00ff */
[----:B------:R-:W3:Y:S04]  /*4170*/  SYNCS.PHASECHK.TRANS64.TRYWAIT P0, [UR4+0x260], R5 ;  /* 0x00026005ff0075a7 */ /* 0x000ee80008001104 */
[----:B------:R-:W-:Y:S01]  /*4180*/  PRMT R6, R0, 0x654, R6 ;  /* 0x0000065400067816 */ /* 0x000fe20000000006 */
[----:B--23--:R-:W-:Y:S06]  /*4190*/  @!P0 BRA `(.L_x_80) ;  /* 0x0000005800b08947 */ /* 0x00cfec0003800000 */
.L_x_215:
[----:B------:R-:W-:Y:S01]  /*41a0*/  ULEA UR8, UR5, UR6, 0x4 ;  /* 0x0000000605087291 */ /* 0x000fe2000f8e20ff */
[----:B------:R-:W-:Y:S01]  /*41b0*/  SEL R3, R6, R3, !P2 ;  /* 0x0000000306037207 */ /* 0x000fe20005000000 */
[----:B------:R-:W-:Y:S01]  /*41c0*/  UIADD3 UR9, UPT, UPT, UR4, 0x250, URZ ;  /* 0x0000025004097890 */ /* 0x000fe2000fffe0ff */
[----:B--2---:R-:W-:Y:S01]  /*41d0*/  LEA R2, R11, UR6, 0x3 ;  /* 0x000000060b027c11 */ /* 0x004fe2000f8e18ff */
[----:B------:R-:W-:Y:S01]  /*41e0*/  UIADD3 UR8, UPT, UPT, UR8, 0x2e0, URZ ;  /* 0x000002e008087890 */ /* 0x000fe2000fffe0ff */
[----:B------:R2:W-:Y:S01]  /*41f0*/  @!P2 SYNCS.ARRIVE.TRANS64.RED RZ, [R3+URZ], R4 ;  /* 0x0000000403ffa9a7 */ /* 0x0005e200080004ff */
[----:B------:R-:W-:Y:S01]  /*4200*/  UIADD3 UR4, UPT, UPT, UR5, 0x1, URZ ;  /* 0x0000000105047890 */ /* 0x000fe2000fffe0ff */
[----:B------:R-:W-:-:S03]  /*4210*/  VIADD R8, R8, 0x1 ;  /* 0x0000000108087836 */ /* 0x000fc60000000000 */
[----:B------:R-:W-:Y:S02]  /*4220*/  UISETP.NE.AND UP0, UPT, UR4, 0x2, UPT ;  /* 0x000000020400788c */ /* 0x000fe4000bf05270 */
[----:B------:R-:W-:Y:S01]  /*4230*/  ISETP.NE.AND P0, PT, R8, 0x2, PT ;  /* 0x000000020800780c */ /* 0x000fe20003f05270 */
[----:B------:R-:W-:Y:S06]  /*4240*/  UGETNEXTWORKID.BROADCAST [UR8], [UR9] ;  /* 0x00000000080073ca */ /* 0x000fec0008000100 */
[----:B------:R-:W-:Y:S02]  /*4250*/  USEL UR7, URZ, 0x1, UP0 ;  /* 0x00000001ff077887 */ /* 0x000fe40008000000 */
[----:B------:R-:W-:-:S04]  /*4260*/  USEL UR5, UR4, URZ, UP0 ;  /* 0x000000ff04057287 */ /* 0x000fc80008000000 */
[----:B------:R-:W-:Y:S02]  /*4270*/  LOP3.LUT R12, R12, UR7, RZ, 0x3c, !PT ;  /* 0x000000070c0c7c12 */ /* 0x000fe4000f8e3cff */
[----:B--2---:R-:W-:-:S04]  /*4280*/  SHF.L.U32 R4, R10, 0x1f, RZ ;  /* 0x0000001f0a047819 */ /* 0x004fc800000006ff */
[----:B------:R-:W2:Y:S02]  /*4290*/  SYNCS.PHASECHK.TRANS64.TRYWAIT P1, [R2+URZ+0x250], R4 ;  /* 0x00025004020075a7 */ /* 0x000ea400080211ff */
[----:B--2---:R-:W-:Y:S05]  /*42a0*/  @!P1 BRA `(.L_x_81) ;  /* 0x0000005800849947 */ /* 0x004fea0003800000 */
.L_x_216:
[C---:B--2---:R-:W-:Y:S01]  /*42b0*/  LEA R4, R11.reuse, UR6, 0x4 ;  /* 0x000000060b047c11 */ /* 0x044fe2000f8e20ff */
[----:B------:R-:W-:Y:S01]  /*42c0*/  VIADD R2, R2, 0x260 ;  /* 0x0000026002027836 */ /* 0x000fe20000000000 */
[----:B------:R-:W-:Y:S01]  /*42d0*/  SEL R8, R8, RZ, P0 ;  /* 0x000000ff08087207 */ /* 0x000fe20000000000 */
[----:B------:R-:W-:-:S03]  /*42e0*/  VIADD R11, R11, 0x1 ;  /* 0x000000010b0b7836 */ /* 0x000fc60000000000 */
[----:B------:R-:W2:Y:S01]  /*42f0*/  LDS.128 R4, [R4+0x2e0] ;  /* 0x0002e00004047984 */ /* 0x000ea20000000c00 */
[----:B------:R-:W-:Y:S02]  /*4300*/  PRMT R2, RZ, 0x654, R2 ;  /* 0x00000654ff027816 */ /* 0x000fe40000000002 */
[C---:B------:R-:W-:Y:S01]  /*4310*/  ISETP.NE.AND P1, PT, R11.reuse, 0x2, PT ;  /* 0x000000020b00780c */ /* 0x040fe20003f25270 */
[----:B------:R-:W-:Y:S01]  /*4320*/  @!PT LDS RZ, [RZ] ;  /* 0x00000000fffff984 */ /* 0x000fe20000000800 */
[----:B------:R-:W-:Y:S01]  /*4330*/  @!PT LDS RZ, [RZ] ;  /* 0x00000000fffff984 */ /* 0x000fe20000000800 */
[----:B------:R-:W-:Y:S01]  /*4340*/  @!PT LDS RZ, [RZ] ;  /* 0x00000000fffff984 */ /* 0x000fe20000000800 */
[----:B------:R-:W-:Y:S01]  /*4350*/  @!PT LDS RZ, [RZ] ;  /* 0x00000000fffff984 */ /* 0x000fe20000000800 */
[----:B------:R3:W-:Y:S06]  /*4360*/  MEMBAR.ALL.CTA ;  /* 0x0000000000007992 */ /* 0x0007ec0000008000 */
[----:B---3--:R-:W3:Y:S01]  /*4370*/  FENCE.VIEW.ASYNC.S ;  /* 0x00000000000073c6 */ /* 0x008ee20000000000 */
[----:B------:R-:W-:Y:S01]  /*4380*/  SEL R11, R11, RZ, P1 ;  /* 0x000000ff0b0b7207 */ /* 0x000fe20000800000 */
[----:B---3--:R3:W-:Y:S01]  /*4390*/  SYNCS.ARRIVE.TRANS64.RED.A1T0 RZ, [R2+URZ], RZ ;  /* 0x000000ff02ff79a7 */ /* 0x0087e200081004ff */
[----:B--2---:R-:W-:-:S02]  /*43a0*/  LOP3.LUT P3, RZ, R6, 0x1, RZ, 0xc0, !PT ;  /* 0x0000000106ff7812 */ /* 0x004fc4000786c0ff */
[----:B------:R-:W-:-:S04]  /*43b0*/  SEL R4, RZ, 0x1, P1 ;  /* 0x00000001ff047807 */ /* 0x000fc80000800000 */
[----:B------:R-:W-:Y:S02]  /*43c0*/  LOP3.LUT R10, R10, R4, RZ, 0x3c, !PT ;  /* 0x000000040a0a7212 */ /* 0x000fe400078e3cff */
[----:B---3--:R-:W-:-:S04]  /*43d0*/  SEL R2, RZ, 0x1, P0 ;  /* 0x00000001ff027807 */ /* 0x008fc80000000000 */
[----:B------:R-:W-:Y:S01]  /*43e0*/  LOP3.LUT R9, R9, R2, RZ, 0x3c, !PT ;  /* 0x0000000209097212 */ /* 0x000fe200078e3cff */
[----:B------:R-:W-:Y:S06]  /*43f0*/  @P3 BRA `(.L_x_82) ;  /* 0xfffffffc002c3947 */ /* 0x000fec000383ffff */
[----:B------:R-:W-:Y:S01]  /*4400*/  ULEA UR4, UR5, UR6, 0x3 ;  /* 0x0000000605047291 */ /* 0x000fe2000f8e18ff */
[----:B------:R-:W-:-:S08]  /*4410*/  SHF.L.U32 R2, R12, 0x1f, RZ ;  /* 0x0000001f0c027819 */ /* 0x000fd000000006ff */
[----:B------:R-:W2:Y:S02]  /*4420*/  SYNCS.PHASECHK.TRANS64 P0, [UR4+0x260], R2 ;  /* 0x00026002ff0075a7 */ /* 0x000ea40008001004 */
[----:B--2---:R-:W-:Y:S05]  /*4430*/  @P0 BRA `(.L_x_83) ;  /* 0x0000000000080947 */ /* 0x004fea0003800000 */
[----:B------:R-:W2:Y:S02]  /*4440*/  SYNCS.PHASECHK.TRANS64.TRYWAIT P0, [UR4+0x260], R2 ;  /* 0x00026002ff0075a7 */ /* 0x000ea40008001104 */
[----:B--2---:R-:W-:Y:S05]  /*4450*/  @!P0 BRA `(.L_x_84) ;  /* 0x00000058002c8947 */ /* 0x004fea0003800000 */
.L_x_83:
[----:B------:R-:W-:-:S04]  /*4460*/  UIADD3 UR7, UPT, UPT, UR5, 0x1, URZ ;  /* 0x0000000105077890 */ /* 0x000fc8000fffe0ff */
[----:B------:R-:W-:-:S04]  /*4470*/  UISETP.NE.AND UP0, UPT, UR7, 0x2, UPT ;  /* 0x000000020700788c */ /* 0x000fc8000bf05270 */
[----:B------:R-:W-:Y:S02]  /*4480*/  USEL UR8, URZ, 0x1, UP0 ;  /* 0x00000001ff087887 */ /* 0x000fe40008000000 */
[----:B------:R-:W-:-:S04]  /*4490*/  USEL UR7, UR7, URZ, UP0 ;  /* 0x000000ff07077287 */ /* 0x000fc80008000000 */
[----:B------:R-:W-:Y:S01]  /*44a0*/  ULEA UR7, UR7, UR6, 0x3 ;  /* 0x0000000607077291 */ /* 0x000fe2000f8e18ff */
[----:B--2---:R-:W-:-:S04]  /*44b0*/  LOP3.LUT R2, R12, UR8, RZ, 0x3c, !PT ;  /* 0x000000080c027c12 */ /* 0x004fc8000f8e3cff */
[----:B------:R-:W-:-:S04]  /*44c0*/  SHF.L.U32 R0, R2, 0x1f, RZ ;  /* 0x0000001f02007819 */ /* 0x000fc800000006ff */
[----:B------:R-:W2:Y:S02]  /*44d0*/  SYNCS.PHASECHK.TRANS64 P0, [UR7+0x260], R0 ;  /* 0x00026000ff0075a7 */ /* 0x000ea40008001007 */
[----:B-12---:R-:W-:Y:S05]  /*44e0*/  @P0 EXIT ;  /* 0x000000000000094d */ /* 0x006fea0003800000 */
[----:B------:R-:W-:Y:S02]  /*44f0*/  SHF.L.U32 R2, R2, 0x1f, RZ ;  /* 0x0000001f02027819 */ /* 0x000fe400000006ff */
[----:B------:R-:W-:-:S07]  /*4500*/  MOV R0, UR7 ;  /* 0x0000000700007c02 */ /* 0x000fce0008000f00 */
.L_x_85:
[----:B-1----:R1:W2:Y:S02]  /*4510*/  SYNCS.PHASECHK.TRANS64.TRYWAIT P0, [R0+URZ+0x260], R2 ;  /* 0x00026002000075a7 */ /* 0x0022a400080011ff */
[----:B--2---:R-:W-:Y:S05]  /*4520*/  @!P0 NANOSLEEP.SYNCS 0x989680 ;  /* 0x009896800000895d */ /* 0x004fea0003900000 */
[----:B------:R-:W2:Y:S02]  /*4530*/  @!P0 SYNCS.PHASECHK.TRANS64 P0, [R0+URZ+0x260], R2 ;  /* 0x00026002000085a7 */ /* 0x000ea400080010ff */
[----:B--2---:R-:W-:Y:S05]  /*4540*/  @P0 EXIT ;  /* 0x000000000000094d */ /* 0x004fea0003800000 */
[----:B------:R-:W-:Y:S05]  /*4550*/  BRA `(.L_x_85) ;  /* 0xfffffffc00ec7947 */ /* 0x000fea000383ffff */
.L_x_78:
[----:B------:R-:W-:Y:S05]  /*4560*/  BRA.U UP4, `(.L_x_86) ;  /* 0x0000000d04807547 */ /* 0x000fea000b800000 */
[----:B------:R-:W-:Y:S01]  /*4570*/  UMOV UR4, 0x40 ;  /* 0x0000004000047882 */ /* 0x000fe20000000000 */
[----:B------:R-:W-:Y:S01]  /*4580*/  NOP ;  /* 0x0000000000007918 */ /* 0x000fe20000000000 */
[----:B------:R-:W-:Y:S01]  /*4590*/  ULEA UR5, UR45, UR4, 0x18 ;  /* 0x000000042d057291 */ /* 0x000fe2000f8ec0ff */
[----:B------:R-:W-:Y:S02]  /*45a0*/  UMOV UR6, 0x400 ;  /* 0x0000040000067882 */ /* 0x000fe40000000000 */
[----:B------:R-:W-:-:S06]  /*45b0*/  ULEA UR6, UR45, UR6, 0x18 ;  /* 0x000000062d067291 */ /* 0x000fcc000f8ec0ff */
[----:B------:R-:W2:Y:S02]  /*45c0*/  LDS.U8 R0, [UR5+0x1c] ;  /* 0x00001c05ff007984 */ /* 0x000ea40008000000 */
[----:B--2---:R-:W-:-:S13]  /*45d0*/  ISETP.NE.AND P0, PT, R0, RZ, PT ;  /* 0x000000ff0000720c */ /* 0x004fda0003f05270 */
[----:B------:R-:W-:Y:S05]  /*45e0*/  @P0 BRA `(.L_x_87) ;  /* 0x0000000000580947 */ /* 0x000fea0003800000 */
[----:B------:R-:W-:-:S13]  /*45f0*/  ELECT P0, URZ, PT ;  /* 0x0000000000ff782f */ /* 0x000fda0003800000 */
[----:B------:R-:W-:Y:S05]  /*4600*/  @!P0 BRA `(.L_x_88) ;  /* 0x0000000000608947 */ /* 0x000fea0003800000 */
[----:B------:R-:W-:Y:S01]  /*4610*/  UMOV UR4, 0x10 ;  /* 0x0000001000047882 */ /* 0x000fe20000000000 */
[----:B------:R-:W-:Y:S01]  /*4620*/  HFMA2 R0, -RZ, RZ, 0, 5.9604644775390625e-08 ;  /* 0x00000001ff007431 */ /* 0x000fe200000001ff */
[----:B------:R-:W-:-:S03]  /*4630*/  MOV R3, 0xffff ;  /* 0x0000ffff00037802 */ /* 0x000fc60000000f00 */
[----:B------:R-:W-:Y:S04]  /*4640*/  DEPBAR.LE SB2, 0x36 ;  /* 0x0000ad800000791a */ /* 0x000fe80000000000 */
[----:B------:R-:W2:Y:S02]  /*4650*/  UTCATOMSWS.FIND_AND_SET.ALIGN UP0, UR4, UR4 ;  /* 0x00000004000475e3 */ /* 0x000ea40008000800 */
[----:B--2---:R-:W-:Y:S01]  /*4660*/  MOV R4, UR4 ;  /* 0x0000000400047c02 */ /* 0x004fe20008000f00 */
[----:B------:R-:W-:Y:S06]  /*4670*/  BRA.U UP0, `(.L_x_89) ;  /* 0x0000000100187547 */ /* 0x000fec000b800000 */
.L_x_90:
[----:B------:R-:W-:Y:S05]  /*4680*/  NANOSLEEP 0x64 ;  /* 0x000000640000795d */ /* 0x000fea0003800000 */
[----:B------:R-:W-:-:S05]  /*4690*/  UMOV UR4, 0x10 ;  /* 0x0000001000047882 */ /* 0x000fca0000000000 */
[----:B------:R-:W-:Y:S04]  /*46a0*/  DEPBAR.LE SB2, 0x36 ;  /* 0x0000ad800000791a */ /* 0x000fe80000000000 */
[----:B------:R-:W2:Y:S02]  /*46b0*/  UTCATOMSWS.FIND_AND_SET.ALIGN UP0, UR4, UR4 ;  /* 0x00000004000475e3 */ /* 0x000ea40008000800 */
[----:B--2---:R-:W-:Y:S01]  /*46c0*/  MOV R4, UR4 ;  /* 0x0000000400047c02 */ /* 0x004fe20008000f00 */
[----:B------:R-:W-:Y:S05]  /*46d0*/  BRA.U !UP0, `(.L_x_90) ;  /* 0xfffffffd08e87547 */ /* 0x000fea000b83ffff */
.L_x_89:
[-C--:B------:R-:W-:Y:S02]  /*46e0*/  SHF.L.U32 R3, R3, R4.reuse, RZ ;  /* 0x0000000403037219 */ /* 0x080fe400000006ff */
[----:B------:R-:W-:Y:S01]  /*46f0*/  SHF.L.U32 R0, R0, R4, RZ ;  /* 0x0000000400007219 */ /* 0x000fe200000006ff */
[----:B------:R-:W-:Y:S02]  /*4700*/  IMAD.SHL.U32 R4, R4, 0x20, RZ ;  /* 0x0000002004047824 */ /* 0x000fe400078e00ff */
[----:B------:R2:W-:Y:S04]  /*4710*/  ATOMS.OR RZ, [UR5+0x14], R3 ;  /* 0x00001403ffff798c */ /* 0x0005e8000b000005 */
[----:B------:R2:W-:Y:S04]  /*4720*/  ATOMS.OR RZ, [UR5+0x18], R0 ;  /* 0x00001800ffff798c */ /* 0x0005e8000b000005 */
[----:B------:R2:W-:Y:S01]  /*4730*/  STS [UR6+0x300], R4 ;  /* 0x00030004ff007988 */ /* 0x0005e20008000806 */
[----:B------:R-:W-:Y:S05]  /*4740*/  BRA `(.L_x_88) ;  /* 0x0000000000107947 */ /* 0x000fea0003800000 */
.L_x_87:
[----:B------:R-:W-:Y:S02]  /*4750*/  MOV R0, 0xffffffff ;  /* 0xffffffff00007802 */ /* 0x000fe40000000f00 */
[----:B------:R-:W-:-:S03]  /*4760*/  MOV R4, 0x4790 ;  /* 0x0000479000047802 */ /* 0x000fc60000000f00 */
[----:B------:R2:W-:Y:S04]  /*4770*/  STS [UR6+0x300], R0 ;  /* 0x00030000ff007988 */ /* 0x0005e80008000806 */
[----:B-12--5:R-:W-:Y:S05]  /*4780*/  CALL.REL.NOINC `($__internal_1_$__cuda_sm10x_tcgen05_guardrail_trap_phase_invalid_during_alloc) ;  /* 0x0000005800ec7944 */ /* 0x026fea0003c00000 */
.L_x_88:
[----:B------:R-:W-:Y:S05]  /*4790*/  WARPSYNC.ALL ;  /* 0x0000000000007948 */ /* 0x000fea0003800000 */
[----:B------:R-:W3:Y:S01]  /*47a0*/  S2UR UR4, SR_CgaCtaId ;  /* 0x00000000000479c3 */ /* 0x000ee20000008800 */
[----:B------:R-:W-:Y:S01]  /*47b0*/  UMOV UR13, 0x400 ;  /* 0x00000400000d7882 */ /* 0x000fe20000000000 */
[----:B------:R-:W-:-:S06]  /*47c0*/  NOP ;  /* 0x0000000000007918 */ /* 0x000fcc0000000000 */
[----:B------:R-:W-:Y:S06]  /*47d0*/  BAR.ARV 0x6, 0xa0 ;  /* 0x0182800000007b1d */ /* 0x000fec0000002000 */
[----:B------:R-:W4:Y:S01]  /*47e0*/  LDCU UR5, c[0x0][0x38c] ;  /* 0x00007180ff0577ac */ /* 0x000f220008000800 */
[----:B------:R-:W-:Y:S01]  /*47f0*/  LOP3.LUT R2, R2, 0xffff, RZ, 0xc0, !PT ;  /* 0x0000ffff02027812 */ /* 0x000fe200078ec0ff */
[----:B------:R-:W-:Y:S01]  /*4800*/  IMAD.MOV.U32 R11, RZ, RZ, 0x1 ;  /* 0x00000001ff0b7424 */ /* 0x000fe200078e00ff */
[----:B------:R-:W-:Y:S01]  /*4810*/  CS2R R8, SRZ ;  /* 0x0000000000087805 */ /* 0x000fe2000001ff00 */
[----:B------:R-:W1:Y:S01]  /*4820*/  LDCU UR8, c[0x0][0x38c] ;  /* 0x00007180ff0877ac */ /* 0x000e620008000800 */
[----:B------:R-:W-:Y:S01]  /*4830*/  R2UR UR15, R2 ;  /* 0x00000000020f72ca */ /* 0x000fe200000e0000 */
[----:B------:R-:W-:Y:S01]  /*4840*/  IMAD.MOV.U32 R10, RZ, RZ, RZ ;  /* 0x000000ffff0a7224 */ /* 0x000fe200078e00ff */
[----:B------:R-:W-:Y:S01]  /*4850*/  UMOV UR18, URZ ;  /* 0x000000ff00127c82 */ /* 0x000fe20008000000 */
[----:B------:R-:W-:Y:S01]  /*4860*/  UMOV UR10, URZ ;  /* 0x000000ff000a7c82 */ /* 0x000fe20008000000 */
[----:B---3--:R-:W-:Y:S01]  /*4870*/  ULEA UR13, UR4, UR13, 0x18 ;  /* 0x0000000d040d7291 */ /* 0x008fe2000f8ec0ff */
[----:B------:R-:W-:Y:S01]  /*4880*/  UMOV UR20, 0x0 ;  /* 0x0000000000147882 */ /* 0x000fe20000000000 */
[----:B------:R-:W-:-:S02]  /*4890*/  UMOV UR21, 0x42004a0 ;  /* 0x042004a000157882 */ /* 0x000fc40000000000 */
[----:B------:R-:W-:Y:S02]  /*48a0*/  UIADD3 UR6, UPT, UPT, UR13, 0x4600, URZ ;  /* 0x000046000d067890 */ /* 0x000fe4000fffe0ff */
[----:B------:R-:W-:Y:S02]  /*48b0*/  UIADD3 UR7, UPT, UPT, UR13, 0x15600, URZ ;  /* 0x000156000d077890 */ /* 0x000fe4000fffe0ff */
[----:B----4-:R-:W-:Y:S01]  /*48c0*/  UIADD3 UR5, UPT, UPT, UR5, 0x1f, URZ ;  /* 0x0000001f05057890 */ /* 0x010fe2000fffe0ff */
[----:B--2---:R-:W2:Y:S01]  /*48d0*/  LDS R0, [UR13+0x300] ;  /* 0x0003000dff007984 */ /* 0x004ea20008000800 */
[----:B------:R-:W-:Y:S02]  /*48e0*/  USHF.R.U32.HI UR6, URZ, 0x4, UR6 ;  /* 0x00000004ff067899 */ /* 0x000fe40008011606 */
[----:B------:R-:W-:Y:S02]  /*48f0*/  USHF.R.S32.HI UR4, URZ, 0x1f, UR5 ;  /* 0x0000001fff047899 */ /* 0x000fe40008011405 */
[----:B------:R-:W-:-:S02]  /*4900*/  ULOP3.LUT UR6, UR6, 0x3fff, URZ, 0xc0, !UPT ;  /* 0x00003fff06067892 */ /* 0x000fc4000f8ec0ff */
[----:B------:R-:W-:Y:S02]  /*4910*/  ULEA.HI UR4, UR4, UR5, URZ, 0x5 ;  /* 0x0000000504047291 */ /* 0x000fe4000f8f28ff */
[----:B------:R-:W-:Y:S02]  /*4920*/  USHF.R.U32.HI UR5, URZ, 0x4, UR7 ;  /* 0x00000004ff057899 */ /* 0x000fe40008011607 */
[----:B------:R-:W-:Y:S02]  /*4930*/  USHF.R.S32.HI UR22, URZ, 0x5, UR4 ;  /* 0x00000005ff167899 */ /* 0x000fe40008011404 */
[----:B------:R-:W-:Y:S02]  /*4940*/  ULOP3.LUT UR5, UR5, 0x3fff, URZ, 0xc0, !UPT ;  /* 0x00003fff05057892 */ /* 0x000fe4000f8ec0ff */
[----:B------:R-:W-:Y:S02]  /*4950*/  UISETP.LT.AND UP0, UPT, UR22, 0x1, UPT ;  /* 0x000000011600788c */ /* 0x000fe4000bf01270 */
[----:B------:R-:W-:-:S02]  /*4960*/  ULOP3.LUT UR16, UR6, 0x10000, URZ, 0xfc, !UPT ;  /* 0x0001000006107892 */ /* 0x000fc4000f8efcff */
[----:B------:R-:W-:Y:S02]  /*4970*/  USEL UR23, UR22, 0x1, !UP0 ;  /* 0x0000000116177887 */ /* 0x000fe4000c000000 */
[----:B------:R-:W-:Y:S02]  /*4980*/  ULOP3.LUT UR17, UR5, 0x10000, URZ, 0xfc, !UPT ;  /* 0x0001000005117892 */ /* 0x000fe4000f8efcff */
[----:B------:R-:W-:Y:S02]  /*4990*/  UIADD3 UR23, UPT, UPT, -UR23, URZ, URZ ;  /* 0x000000ff17177290 */ /* 0x000fe4000fffe1ff */
[----:B-1----:R-:W-:Y:S01]  /*49a0*/  UISETP.GE.AND UP4, UPT, UR8, 0x1, UPT ;  /* 0x000000010800788c */ /* 0x002fe2000bf86270 */
[----:B--2---:R-:W-:-:S15]  /*49b0*/  R2UR UR24, R0 ;  /* 0x00000000001872ca */ /* 0x004fde00000e0000 */
.L_x_97:
[----:B------:R-:W-:Y:S02]  /*49c0*/  LEA R0, R10, UR13, 0x3 ;  /* 0x0000000d0a007c11 */ /* 0x000fe4000f8e18ff */
[----:B------:R-:W-:Y:S02]  /*49d0*/  SHF.L.U32 R2, R9, 0x1f, RZ ;  /* 0x0000001f09027819 */ /* 0x000fe400000006ff */
[----:B------:R-:W-:Y:S01]  /*49e0*/  PLOP3.LUT P0, PT, PT, PT, UP4, 0x80, 0x8 ;  /* 0x000000000008781c */ /* 0x000fe20003f0f048 */
[----:B------:R-:W-:Y:S01]  /*49f0*/  VIADD R3, R0, 0x260 ;  /* 0x0000026000037836 */ /* 0x000fe20000000000 */
[----:B-1----:R-:W1:Y:S02]  /*4a00*/  SYNCS.PHASECHK.TRANS64.TRYWAIT P1, [R0+URZ+0x250], R2 ;  /* 0x00025002000075a7 */ /* 0x002e6400080211ff */
[----:B-1-3--:R-:W-:Y:S09]  /*4a10*/  @!P1 BRA `(.L_x_91) ;  /* 0x0000005000d49947 */ /* 0x00aff20003800000 */
.L_x_218:
[----:B------:R-:W-:Y:S01]  /*4a20*/  LEA R4, R10, UR13, 0x4 ;  /* 0x0000000d0a047c11 */ /* 0x000fe2000f8e20ff */
[----:B------:R-:W-:Y:S01]  /*4a30*/  @UP4 ULEA UR4, UR10, UR13, 0x3 ;  /* 0x0000000d0a044291 */ /* 0x000fe2000f8e18ff */
[----:B------:R-:W-:Y:S01]  /*4a40*/  PLOP3.LUT P2, PT, PT, PT, PT, 0x80, 0x8 ;  /* 0x000000000008781c */ /* 0x000fe20003f4f070 */
[----:B------:R-:W-:Y:S01]  /*4a50*/  ULEA UR19, UR18, UR13, 0x3 ;  /* 0x0000000d12137291 */ /* 0x000fe2000f8e18ff */
[----:B------:R-:W-:Y:S02]  /*4a60*/  PRMT R3, RZ, 0x654, R3 ;  /* 0x00000654ff037816 */ /* 0x000fe40000000003 */
[----:B------:R-:W2:Y:S01]  /*4a70*/  LDS.128 R4, [R4+0x2e0] ;  /* 0x0002e00004047984 */ /* 0x000ea20000000c00 */
[----:B-1----:R-:W-:Y:S02]  /*4a80*/  @P0 SHF.L.U32 R2, R8, 0x1f, RZ ;  /* 0x0000001f08020819 */ /* 0x002fe400000006ff */
[----:B------:R-:W-:Y:S01]  /*4a90*/  SHF.L.U32 R0, R11, 0x1f, RZ ;  /* 0x0000001f0b007819 */ /* 0x000fe200000006ff */
[----:B------:R-:W-:Y:S01]  /*4aa0*/  @!PT LDS RZ, [RZ] ;  /* 0x00000000fffff984 */ /* 0x000fe20000000800 */
[----:B------:R-:W-:Y:S01]  /*4ab0*/  @!PT LDS RZ, [RZ] ;  /* 0x00000000fffff984 */ /* 0x000fe20000000800 */
[----:B------:R-:W-:Y:S01]  /*4ac0*/  @!PT LDS RZ, [RZ] ;  /* 0x00000000fffff984 */ /* 0x000fe20000000800 */
[----:B------:R-:W-:Y:S01]  /*4ad0*/  @!PT LDS RZ, [RZ] ;  /* 0x00000000fffff984 */ /* 0x000fe20000000800 */
[----:B------:R1:W-:Y:S06]  /*4ae0*/  MEMBAR.ALL.CTA ;  /* 0x0000000000007992 */ /* 0x0003ec0000008000 */
[----:B-1----:R-:W1:Y:S02]  /*4af0*/  FENCE.VIEW.ASYNC.S ;  /* 0x00000000000073c6 */ /* 0x002e640000000000 */
[----:B-1----:R1:W-:Y:S01]  /*4b00*/  SYNCS.ARRIVE.TRANS64.RED.A1T0 RZ, [R3+URZ], RZ ;  /* 0x000000ff03ff79a7 */ /* 0x0023e200081004ff */
[----:B------:R1:W3:Y:S01]  /*4b10*/  @P0 SYNCS.PHASECHK.TRANS64.TRYWAIT P2, [UR4], R2 ;  /* 0x00000002ff0005a7 */ /* 0x0002e20008041104 */
[----:B--2---:R-:W-:Y:S01]  /*4b20*/  LOP3.LUT P1, RZ, R6, 0x1, RZ, 0xc0, !PT ;  /* 0x0000000106ff7812 */ /* 0x004fe2000782c0ff */
[----:B------:R-:W2:Y:S02]  /*4b30*/  SYNCS.PHASECHK.TRANS64.TRYWAIT P0, [UR19+0x290], R0 ;  /* 0x00029000ff0075a7 */ /* 0x000ea40008001113 */
[----:B-123--:R-:W-:Y:S10]  /*4b40*/  @!P0 BRA `(.L_x_92) ;  /* 0x00000050009c8947 */ /* 0x00eff40003800000 */
.L_x_220:
[----:B------:R-:W-:Y:S01]  /*4b50*/  IADD3 R10, PT, PT, R10, 0x1, RZ ;  /* 0x000000010a0a7810 */ /* 0x000fe20007ffe0ff */
[----:B------:R-:W-:Y:S06]  /*4b60*/  BRA.U !UP4, `(.L_x_93) ;  /* 0x000000010ca07547 */ /* 0x000fec000b800000 */
[----:B------:R-:W-:Y:S02]  /*4b70*/  ULEA.HI UR4, UR18, UR18, URZ, 0x1 ;  /* 0x0000001212047291 */ /* 0x000fe4000f8f08ff */
[----:B------:R-:W-:Y:S02]  /*4b80*/  UPLOP3.LUT UP2, UPT, UPT, UPT, UPT, 0x40, 0x4 ;  /* 0x000000000004789c */ /* 0x000fe40003f4e870 */
[----:B------:R-:W-:Y:S02]  /*4b90*/  USHF.L.U32 UR5, UR4, 0x6, URZ ;  /* 0x0000000604057899 */ /* 0x000fe400080006ff */
[----:B------:R-:W-:Y:S02]  /*4ba0*/  ULOP3.LUT UR14, UR4, 0xffe, URZ, 0xc0, !UPT ;  /* 0x00000ffe040e7892 */ /* 0x000fe4000f8ec0ff */
[----:B------:R-:W-:Y:S02]  /*4bb0*/  ULOP3.LUT UR4, UR5, 0xffffff80, URZ, 0xc0, !UPT ;  /* 0xffffff8005047892 */ /* 0x000fe4000f8ec0ff */
[----:B------:R-:W-:-:S02]  /*4bc0*/  UIADD3 UR14, UPT, UPT, -UR14, UR18, URZ ;  /* 0x000000120e0e7290 */ /* 0x000fc4000fffe1ff */
[----:B------:R-:W-:Y:S01]  /*4bd0*/  UIADD3 UR4, UPT, UPT, UR24, UR4, URZ ;  /* 0x0000000418047290 */ /* 0x000fe2000fffe0ff */
[----:B------:R-:W-:Y:S01]  /*4be0*/  UMOV UR12, UR23 ;  /* 0x00000017000c7c82 */ /* 0x000fe20008000000 */
[----:B------:R-:W-:Y:S02]  /*4bf0*/  UMOV UR11, UR22 ;  /* 0x00000016000b7c82 */ /* 0x000fe40008000000 */
[----:B------:R-:W-:Y:S01]  /*4c00*/  ULEA UR14, UR14, UR4, 0x14 ;  /* 0x000000040e0e7291 */ /* 0x000fe2000f8ea0ff */
[----:B------:R-:W-:-:S11]  /*4c10*/  UMOV UR5, UR10 ;  /* 0x0000000a00057c82 */ /* 0x000fd60008000000 */
.L_x_96:
[----:B------:R-:W-:Y:S02]  /*4c20*/  UIADD3 UR12, UPT, UPT, UR12, 0x1, URZ ;  /* 0x000000010c0c7890 */ /* 0x000fe4000fffe0ff */
[----:B--2---:R-:W-:Y:S02]  /*4c30*/  ULEA UR6, UR5, UR13, 0x3 ;  /* 0x0000000d05067291 */ /* 0x004fe4000f8e18ff */
[----:B------:R-:W-:Y:S01]  /*4c40*/  UISETP.NE.AND UP3, UPT, UR12, URZ, UPT ;  /* 0x000000ff0c00728c */ /* 0x000fe2000bf65270 */
[----:B---3--:R-:W-:Y:S10]  /*4c50*/  @P2 BRA `(.L_x_94) ;  /* 0x00000000000c2947 */ /* 0x008ff40003800000 */
[----:B-1----:R-:W-:Y:S04]  /*4c60*/  SHF.L.U32 R2, R8, 0x1f, RZ ;  /* 0x0000001f08027819 */ /* 0x002fe800000006ff */
[----:B------:R-:W1:Y:S02]  /*4c70*/  SYNCS.PHASECHK.TRANS64.TRYWAIT P0, [UR6], R2 ;  /* 0x00000002ff0075a7 */ /* 0x000e640008001106 */
[----:B-1----:R-:W-:Y:S05]  /*4c80*/  @!P0 BRA `(.L_x_95) ;  /* 0x0000005000648947 */ /* 0x002fea0003800000 */
.L_x_94:
[----:B------:R-:W-:Y:S01]  /*4c90*/  UISETP.NE.AND UP0, UPT, UR11, 0x1, UPT ;  /* 0x000000010b00788c */ /* 0x000fe2000bf05270 */
[----:B------:R-:W-:Y:S01]  /*4ca0*/  PLOP3.LUT P2, PT, PT, PT, PT, 0x80, 0x8 ;  /* 0x000000000008781c */ /* 0x000fe20003f4f070 */
[----:B------:R-:W-:Y:S02]  /*4cb0*/  UIADD3 UR4, UPT, UPT, UR5, 0x1, URZ ;  /* 0x0000000105047890 */ /* 0x000fe4000fffe0ff */
[----:B------:R-:W-:Y:S02]  /*4cc0*/  ULEA UR8, UR5, UR17, 0x8 ;  /* 0x0000001105087291 */ /* 0x000fe4000f8e40ff */
[----:B------:R-:W-:Y:S01]  /*4cd0*/  UISETP.NE.AND UP1, UPT, UR4, 0x22, UPT ;  /* 0x000000220400788c */ /* 0x000fe2000bf25270 */
[----:B------:R-:W-:Y:S01]  /*4ce0*/  PLOP3.LUT P0, PT, PT, PT, UP0, 0x80, 0x8 ;  /* 0x000000000008781c */ /* 0x000fe20003f0f008 */
[----:B------:R-:W-:Y:S02]  /*4cf0*/  UIADD3 UR11, UPT, UPT, UR11, -0x1, URZ ;  /* 0xffffffff0b0b7890 */ /* 0x000fe4000fffe0ff */
[----:B------:R-:W-:Y:S02]  /*4d00*/  USEL UR7, URZ, 0x1, UP1 ;  /* 0x00000001ff077887 */ /* 0x000fe40008800000 */
[----:B------:R-:W-:Y:S01]  /*4d10*/  USEL UR10, UR4, URZ, UP1 ;  /* 0x000000ff040a7287 */ /* 0x000fe20008800000 */
[----:B------:R-:W-:Y:S03]  /*4d20*/  UMOV UR9, 0xc0004010 ;  /* 0xc000401000097882 */ /* 0x000fe60000000000 */
[----:B------:R-:W-:Y:S01]  /*4d30*/  @UP0 ULEA UR4, UR10, UR13, 0x3 ;  /* 0x0000000d0a040291 */ /* 0x000fe2000f8e18ff */
[----:B------:R-:W-:Y:S01]  /*4d40*/  LOP3.LUT R8, R8, UR7, RZ, 0x3c, !PT ;  /* 0x0000000708087c12 */ /* 0x000fe2000f8e3cff */
[----:B------:R-:W-:Y:S03]  /*4d50*/  UMOV UR7, 0xc0004010 ;  /* 0xc000401000077882 */ /* 0x000fe60000000000 */
[----:B-1----:R-:W-:Y:S04]  /*4d60*/  @P0 SHF.L.U32 R0, R8, 0x1f, RZ ;  /* 0x0000001f08000819 */ /* 0x002fe800000006ff */
[----:B------:R2:W3:Y:S01]  /*4d70*/  @P0 SYNCS.PHASECHK.TRANS64.TRYWAIT P2, [UR4], R0 ;  /* 0x00000000ff0005a7 */ /* 0x0004e20008041104 */
[----:B------:R-:W-:Y:S02]  /*4d80*/  UIADD3 UR4, UPT, UPT, UR6, 0x110, URZ ;  /* 0x0000011006047890 */ /* 0x000fe4000fffe0ff */
[----:B------:R-:W-:Y:S03]  /*4d90*/  ULEA UR6, UR5, UR16, 0x7 ;  /* 0x0000001005067291 */ /* 0x000fe6000f8e38ff */
[----:B------:R-:W-:Y:S06]  /*4da0*/  UMOV UR5, UR10 ;  /* 0x0000000a00057c82 */ /* 0x000fec0008000000 */
[----:B------:R2:W-:Y:S01]  /*4db0*/  UTCIMMA gdesc[UR6], gdesc[UR8], tmem[UR14], tmem[UR20], idesc[UR21], UP2 ;  /* 0x00ff1408060075ea */ /* 0x0005e2000900010e */
[----:B------:R-:W-:Y:S01]  /*4dc0*/  UPLOP3.LUT UP2, UPT, UPT, UPT, UPT, 0x80, 0x8 ;  /* 0x000000000008789c */ /* 0x000fe20003f4f070 */
[----:B------:R2:W-:Y:S01]  /*4dd0*/  UTCBAR.MULTICAST [UR4], URZ, UR15 ;  /* 0x000000ff040073e9 */ /* 0x0005e2000800080f */
[----:B------:R-:W-:Y:S09]  /*4de0*/  BRA.U UP3, `(.L_x_96) ;  /* 0xfffffffd038c7547 */ /* 0x000ff2000b83ffff */
.L_x_93:
[----:B--2---:R-:W-:Y:S01]  /*4df0*/  UIADD3 UR4, UPT, UPT, UR18, 0x1, URZ ;  /* 0x0000000112047890 */ /* 0x004fe2000fffe0ff */
[C---:B------:R-:W-:Y:S01]  /*4e00*/  ISETP.NE.AND P0, PT, R10.reuse, 0x2, PT ;  /* 0x000000020a00780c */ /* 0x040fe20003f05270 */
[----:B------:R-:W-:Y:S02]  /*4e10*/  UIADD3 UR5, UPT, UPT, UR19, 0x270, URZ ;  /* 0x0000027013057890 */ /* 0x000fe4000fffe0ff */
[----:B------:R-:W-:Y:S01]  /*4e20*/  UISETP.NE.AND UP0, UPT, UR4, 0x4, UPT ;  /* 0x000000040400788c */ /* 0x000fe2000bf05270 */
[----:B-1----:R-:W-:Y:S02]  /*4e30*/  SEL R0, RZ, 0x1, P0 ;  /* 0x00000001ff007807 */ /* 0x002fe40000000000 */
[----:B------:R-:W-:Y:S01]  /*4e40*/  SEL R10, R10, RZ, P0 ;  /* 0x000000ff0a0a7207 */ /* 0x000fe20000000000 */
[----:B------:R-:W-:Y:S01]  /*4e50*/  USEL UR6, URZ, 0x1, UP0 ;  /* 0x00000001ff067887 */ /* 0x000fe20008000000 */
[----:B------:R-:W-:Y:S01]  /*4e60*/  LOP3.LUT R9, R9, R0, RZ, 0x3c, !PT ;  /* 0x0000000009097212 */ /* 0x000fe200078e3cff */
[----:B------:R-:W-:Y:S01]  /*4e70*/  USEL UR18, UR4, URZ, UP0 ;  /* 0x000000ff04127287 */ /* 0x000fe20008000000 */
[----:B------:R1:W-:Y:S03]  /*4e80*/  UTCBAR [UR5], URZ ;  /* 0x000000ff050073e9 */ /* 0x0003e600080000ff */
[----:B------:R-:W-:Y:S01]  /*4e90*/  LOP3.LUT R11, R11, UR6, RZ, 0x3c, !PT ;  /* 0x000000060b0b7c12 */ /* 0x000fe2000f8e3cff */
[----:B------:R-:W-:Y:S07]  /*4ea0*/  @P1 BRA `(.L_x_97) ;  /* 0xfffffff800c41947 */ /* 0x000fee000383ffff */
[----:B------:R-:W2:Y:S01]  /*4eb0*/  S2UR UR8, SR_CgaCtaId ;  /* 0x00000000000879c3 */ /* 0x000ea20000008800 */
[----:B------:R-:W-:Y:S01]  /*4ec0*/  ELECT P0, URZ, PT ;  /* 0x0000000000ff782f */ /* 0x000fe20003800000 */
[----:B------:R-:W-:Y:S01]  /*4ed0*/  IMAD.MOV.U32 R0, RZ, RZ, 0x1 ;  /* 0x00000001ff007424 */ /* 0x000fe200078e00ff */
[----:B------:R-:W-:Y:S01]  /*4ee0*/  UIADD3 UR13, UPT, UPT, UR13, 0x290, URZ ;  /* 0x000002900d0d7890 */ /* 0x000fe2000fffe0ff */
[----:B------:R-:W-:Y:S01]  /*4ef0*/  SHF.L.U32 R2, R11, 0x1f, RZ ;  /* 0x0000001f0b027819 */ /* 0x000fe200000006ff */
[----:B------:R-:W-:-:S03]  /*4f00*/  UMOV UR4, 0x40 ;  /* 0x0000004000047882 */ /* 0x000fc60000000000 */
[----:B------:R-:W-:Y:S01]  /*4f10*/  UVIRTCOUNT.DEALLOC.SMPOOL 0x80 ;  /* 0x000000800000784c */ /* 0x000fe20000000000 */
[----:B--2---:R-:W-:Y:S02]  /*4f20*/  ULEA UR8, UR8, UR4, 0x18 ;  /* 0x0000000408087291 */ /* 0x004fe4000f8ec0ff */
[----:B------:R-:W-:-:S07]  /*4f30*/  ULEA UR4, UR18, UR13, 0x3 ;  /* 0x0000000d12047291 */ /* 0x000fce000f8e18ff */
[----:B------:R2:W-:Y:S02]  /*4f40*/  @P0 STS.U8 [UR8+0x1c], R0 ;  /* 0x00001c00ff000988 */ /* 0x0005e40008000008 */
[----:B------:R-:W4:Y:S02]  /*4f50*/  SYNCS.PHASECHK.TRANS64.TRYWAIT P0, [UR4], R2 ;  /* 0x00000002ff0075a7 */ /* 0x000f240008001104 */
[----:B--2-4-:R-:W-:Y:S05]  /*4f60*/  @!P0 BRA `(.L_x_98) ;  /* 0x0000004c00c48947 */ /* 0x014fea0003800000 */
.L_x_223:
[----:B------:R-:W-:-:S04]  /*4f70*/  UIADD3 UR4, UPT, UPT, UR18, 0x1, URZ ;  /* 0x0000000112047890 */ /* 0x000fc8000fffe0ff */
[----:B------:R-:W-:-:S04]  /*4f80*/  UISETP.NE.AND UP0, UPT, UR4, 0x4, UPT ;  /* 0x000000040400788c */ /* 0x000fc8000bf05270 */
[----:B------:R-:W-:Y:S02]  /*4f90*/  USEL UR6, URZ, 0x1, UP0 ;  /* 0x00000001ff067887 */ /* 0x000fe40008000000 */
[----:B------:R-:W-:-:S04]  /*4fa0*/  USEL UR4, UR4, URZ, UP0 ;  /* 0x000000ff04047287 */ /* 0x000fc80008000000 */
[----:B-1----:R-:W-:Y:S01]  /*4fb0*/  ULEA UR5, UR4, UR13, 0x3 ;  /* 0x0000000d04057291 */ /* 0x002fe2000f8e18ff */
[----:B--2---:R-:W-:-:S04]  /*4fc0*/  LOP3.LUT R2, R11, UR6, RZ, 0x3c, !PT ;  /* 0x000000060b027c12 */ /* 0x004fc8000f8e3cff */
[----:B------:R-:W-:-:S04]  /*4fd0*/  SHF.L.U32 R3, R2, 0x1f, RZ ;  /* 0x0000001f02037819 */ /* 0x000fc800000006ff */
[----:B------:R-:W1:Y:S02]  /*4fe0*/  SYNCS.PHASECHK.TRANS64.TRYWAIT P0, [UR5], R3 ;  /* 0x00000003ff0075a7 */ /* 0x000e640008001105 */
[----:B-1----:R-:W-:Y:S05]  /*4ff0*/  @!P0 BRA `(.L_x_99) ;  /* 0x0000004c00b88947 */ /* 0x002fea0003800000 */
.L_x_225:
        /* <DEDUP_REMOVED lines=9> */
.L_x_227:
[----:B------:R-:W-:-:S04]  /*5090*/  UIADD3 UR4, UPT, UPT, UR4, 0x1, URZ ;  /* 0x0000000104047890 */ /* 0x000fc8000fffe0ff */
[----:B------:R-:W-:-:S04]  /*50a0*/  UISETP.NE.AND UP0, UPT, UR4, 0x4, UPT ;  /* 0x000000040400788c */ /* 0x000fc8000bf05270 */
[----:B------:R-:W-:Y:S02]  /*50b0*/  USEL UR5, URZ, 0x1, UP0 ;  /* 0x00000001ff057887 */ /* 0x000fe40008000000 */
[----:B------:R-:W-:-:S04]  /*50c0*/  USEL UR4, UR4, URZ, UP0 ;  /* 0x000000ff04047287 */ /* 0x000fc80008000000 */
[----:B------:R-:W-:Y:S01]  /*50d0*/  ULEA UR4, UR4, UR13, 0x3 ;  /* 0x0000000d04047291 */ /* 0x000fe2000f8e18ff */
[----:B------:R-:W-:-:S04]  /*50e0*/  LOP3.LUT R2, R2, UR5, RZ, 0x3c, !PT ;  /* 0x0000000502027c12 */ /* 0x000fc8000f8e3cff */
[----:B------:R-:W-:-:S04]  /*50f0*/  SHF.L.U32 R2, R2, 0x1f, RZ ;  /* 0x0000001f02027819 */ /* 0x000fc800000006ff */
[----:B------:R-:W2:Y:S02]  /*5100*/  SYNCS.PHASECHK.TRANS64.TRYWAIT P0, [UR4], R2 ;  /* 0x00000002ff0075a7 */ /* 0x000ea40008001104 */
[----:B--2---:R-:W-:Y:S05]  /*5110*/  @!P0 BRA `(.L_x_101) ;  /* 0x0000004c00a08947 */ /* 0x004fea0003800000 */
.L_x_229:
[----:B------:R-:W-:Y:S01]  /*5120*/  NOP ;  /* 0x0000000000007918 */ /* 0x000fe20000000000 */
[----:B-1----:R-:W1:Y:S01]  /*5130*/  LDS R0, [UR8+0x14] ;  /* 0x00001408ff007984 */ /* 0x002e620008000800 */
[----:B------:R-:W-:Y:S01]  /*5140*/  ULOP3.LUT UR4, UR24, 0xffff, URZ, 0xc0, !UPT ;  /* 0x0000ffff18047892 */ /* 0x000fe2000f8ec0ff */
[----:B------:R-:W-:Y:S01]  /*5150*/  UMOV UR5, 0xffff ;  /* 0x0000ffff00057882 */ /* 0x000fe20000000000 */
[----:B------:R-:W-:Y:S02]  /*5160*/  UMOV UR6, 0x1 ;  /* 0x0000000100067882 */ /* 0x000fe40000000000 */
[----:B------:R-:W-:-:S04]  /*5170*/  USHF.R.U32.HI UR4, URZ, 0x5, UR4 ;  /* 0x00000005ff047899 */ /* 0x000fc80008011604 */
[----:B------:R-:W-:Y:S02]  /*5180*/  USHF.L.U32 UR5, UR5, UR4, URZ ;  /* 0x0000000405057299 */ /* 0x000fe400080006ff */
[----:B------:R-:W-:-:S04]  /*5190*/  USHF.L.U32 UR4, UR6, UR4, URZ ;  /* 0x0000000406047299 */ /* 0x000fc800080006ff */
[----:B-1----:R-:W-:-:S04]  /*51a0*/  LOP3.LUT R0, R0, UR5, RZ, 0xc0, !PT ;  /* 0x0000000500007c12 */ /* 0x002fc8000f8ec0ff */
[----:B------:R-:W-:-:S13]  /*51b0*/  ISETP.NE.AND P0, PT, R0, UR5, PT ;  /* 0x0000000500007c0c */ /* 0x000fda000bf05270 */
[----:B------:R-:W-:Y:S05]  /*51c0*/  @P0 BRA `(.L_x_102) ;  /* 0x0000000000580947 */ /* 0x000fea0003800000 */
[----:B------:R-:W1:Y:S02]  /*51d0*/  LDS R0, [UR8+0x18] ;  /* 0x00001808ff007984 */ /* 0x000e640008000800 */
[----:B-1----:R-:W-:-:S04]  /*51e0*/  LOP3.LUT R0, R0, UR4, RZ, 0xc0, !PT ;  /* 0x0000000400007c12 */ /* 0x002fc8000f8ec0ff */
[----:B------:R-:W-:-:S13]  /*51f0*/  ISETP.NE.AND P0, PT, R0, UR4, PT ;  /* 0x0000000400007c0c */ /* 0x000fda000bf05270 */
[----:B------:R-:W-:Y:S05]  /*5200*/  @P0 BRA `(.L_x_103) ;  /* 0x00000000003c0947 */ /* 0x000fea0003800000 */
[----:B------:R-:W1:Y:S01]  /*5210*/  S2R R2, SR_LANEID ;  /* 0x0000000000027919 */ /* 0x000e620000000000 */
[----:B------:R-:W-:-:S06]  /*5220*/  ULOP3.LUT UR5, URZ, UR5, URZ, 0x33, !UPT ;  /* 0x00000005ff057292 */ /* 0x000fcc000f8e33ff */
[----:B------:R-:W-:-:S04]  /*5230*/  IMAD.U32 R0, RZ, RZ, UR5 ;  /* 0x00000005ff007e24 */ /* 0x000fc8000f8e00ff */
[----:B------:R2:W4:Y:S02]  /*5240*/  REDUX UR7, R0 ;  /* 0x00000000000773c4 */ /* 0x0005240000000000 */
[----:B------:R1:W-:Y:S01]  /*5250*/  UTCATOMSWS.AND URZ, UR5 ;  /* 0x0000000500ff79e3 */ /* 0x0003e20008000000 */
[----:B--2---:R-:W-:Y:S01]  /*5260*/  LOP3.LUT R0, RZ, UR4, RZ, 0x33, !PT ;  /* 0x00000004ff007c12 */ /* 0x004fe2000f8e33ff */
[----:B------:R-:W-:Y:S02]  /*5270*/  VOTEU.ANY UR4, UPT, PT ;  /* 0x0000000000047886 */ /* 0x000fe400038e0100 */
[----:B------:R-:W-:Y:S02]  /*5280*/  UFLO.U32 UR4, UR4 ;  /* 0x00000004000472bd */ /* 0x000fe400080e0000 */
[----:B------:R-:W2:Y:S04]  /*5290*/  REDUX UR6, R0 ;  /* 0x00000000000673c4 */ /* 0x000ea80000000000 */
[----:B-1----:R-:W-:-:S02]  /*52a0*/  ISETP.EQ.U32.AND P0, PT, R2, UR4, PT ;  /* 0x0000000402007c0c */ /* 0x002fc4000bf02070 */
[----:B----4-:R-:W-:-:S11]  /*52b0*/  MOV R2, UR7 ;  /* 0x0000000700027c02 */ /* 0x010fd60008000f00 */
[----:B------:R1:W-:Y:S01]  /*52c0*/  @P0 ATOMS.AND RZ, [UR8+0x14], R2 ;  /* 0x00001402ffff098c */ /* 0x0003e2000a800008 */
[----:B--2---:R-:W-:-:S05]  /*52d0*/  IMAD.U32 R0, RZ, RZ, UR6 ;  /* 0x00000006ff007e24 */ /* 0x004fca000f8e00ff */
[----:B------:R1:W-:Y:S01]  /*52e0*/  @P0 ATOMS.AND RZ, [UR8+0x18], R0 ;  /* 0x00001800ffff098c */ /* 0x0003e2000a800008 */
[----:B------:R-:W-:Y:S05]  /*52f0*/  BRA `(.L_x_104) ;  /* 0x0000000000147947 */ /* 0x000fea0003800000 */
.L_x_103:
[----:B------:R-:W-:Y:S02]  /*5300*/  MOV R2, 0x5320 ;  /* 0x0000532000027802 */ /* 0x000fe40000000f00 */
[----:B---3-5:R-:W-:Y:S05]  /*5310*/  CALL.REL.NOINC `($__internal_0_$__cuda_sm10x_tcgen05_guardrail_trap_col_being_dealloced_not_returned_by_alloc) ;  /* 0x0000004c00fc7944 */ /* 0x028fea0003c00000 */
[----:B------:R-:W-:Y:S05]  /*5320*/  BRA `(.L_x_104) ;  /* 0x0000000000087947 */ /* 0x000fea0003800000 */
.L_x_102:
[----:B------:R-:W-:Y:S02]  /*5330*/  MOV R2, 0x5350 ;  /* 0x0000535000027802 */ /* 0x000fe40000000f00 */
[----:B---3-5:R-:W-:Y:S05]  /*5340*/  CALL.REL.NOINC `($__internal_2_$__cuda_sm10x_tcgen05_guardrail_trap_unallocated_columns_being_dealloced) ;  /* 0x0000005000087944 */ /* 0x028fea0003c00000 */
.L_x_104:
[----:B------:R-:W-:Y:S01]  /*5350*/  NOP ;  /* 0x0000000000007918 */ /* 0x000fe20000000000 */
[----:B------:R-:W-:Y:S05]  /*5360*/  EXIT ;  /* 0x000000000000794d */ /* 0x000fea0003800000 */
.L_x_86:
[----:B------:R-:W-:-:S09]  /*5370*/  UISETP.NE.OR UP0, UPT, UR17, 0x3, !UP3 ;  /* 0x000000031100788c */ /* 0x000fd2000df05670 */
[----:B------:R-:W-:Y:S05]  /*5380*/  BRA.U UP0, `(.L_x_105) ;  /* 0x0000000d00807547 */ /* 0x000fea000b800000 */
[----:B------:R-:W2:Y:S01]  /*5390*/  LDCU UR32, c[0x0][0x370] ;  /* 0x00006e00ff2077ac */ /* 0x000ea20008000800 */
[----:B------:R-:W3:Y:S01]  /*53a0*/  LDC.64 R16, c[0x0][0x348] ;  /* 0x0000d200ff107b82 */ /* 0x000ee20000000a00 */
[----:B------:R-:W-:Y:S02]  /*53b0*/  HFMA2 R13, -RZ, RZ, 0, 0 ;  /* 0x00000000ff0d7431 */ /* 0x000fe400000001ff */
[----:B------:R-:W-:Y:S01]  /*53c0*/  IMAD.MOV.U32 R15, RZ, RZ, 0x1 ;  /* 0x00000001ff0f7424 */ /* 0x000fe200078e00ff */
[----:B------:R-:W2:Y:S01]  /*53d0*/  LDCU.128 UR28, c[0x0][0xb10] ;  /* 0x00016200ff1c77ac */ /* 0x000ea20008000c00 */
[----:B------:R-:W-:Y:S01]  /*53e0*/  IMAD.MOV.U32 R14, RZ, RZ, RZ ;  /* 0x000000ffff0e7224 */ /* 0x000fe200078e00ff */
[----:B------:R-:W-:Y:S01]  /*53f0*/  MOV R7, 0x1000 ;  /* 0x0000100000077802 */ /* 0x000fe20000000f00 */
[----:B------:R-:W4:Y:S01]  /*5400*/  LDCU UR27, c[0x0][0x374] ;  /* 0x00006e80ff1b77ac */ /* 0x000f220008000800 */
[----:B------:R-:W1:Y:S01]  /*5410*/  LDC.64 R2, c[0x0][0x888] ;  /* 0x00022200ff027b82 */ /* 0x000e620000000a00 */
[----:B------:R-:W4:Y:S01]  /*5420*/  LDCU UR15, c[0x0][0xb0c] ;  /* 0x00016180ff0f77ac */ /* 0x000f220008000800 */
[----:B------:R-:W3:Y:S06]  /*5430*/  LDCU UR38, c[0x0][0xb20] ;  /* 0x00016400ff2677ac */ /* 0x000eec0008000800 */
[----:B------:R-:W1:Y:S01]  /*5440*/  LDC.64 R4, c[0x0][0x890] ;  /* 0x00022400ff047b82 */ /* 0x000e620000000a00 */
[----:B------:R-:W3:Y:S01]  /*5450*/  LDCU UR4, c[0x0][0xb30] ;  /* 0x00016600ff0477ac */ /* 0x000ee20008000800 */
[----:B------:R-:W-:Y:S01]  /*5460*/  UMOV UR21, 0x400 ;  /* 0x0000040000157882 */ /* 0x000fe20000000000 */
[----:B--2---:R-:W-:-:S02]  /*5470*/  UIMAD.WIDE.U32 UR6, UR32, UR28, URZ ;  /* 0x0000001c200672a5 */ /* 0x004fc4000f8e00ff */
[----:B----4-:R-:W-:Y:S02]  /*5480*/  UIMAD.WIDE.U32 UR8, UR27, UR31, URZ ;  /* 0x0000001f1b0872a5 */ /* 0x010fe4000f8e00ff */
[----:B------:R-:W-:Y:S02]  /*5490*/  ULEA UR21, UR45, UR21, 0x18 ;  /* 0x000000152d157291 */ /* 0x000fe4000f8ec0ff */
[----:B------:R-:W-:Y:S02]  /*54a0*/  UPLOP3.LUT UP3, UPT, UPT, UPT, UPT, 0x40, 0x4 ;  /* 0x000000000004789c */ /* 0x000fe40003f6e870 */
[----:B------:R-:W-:Y:S01]  /*54b0*/  UIADD3 UR33, UPT, UPT, UR21, 0x228, URZ ;  /* 0x0000022815217890 */ /* 0x000fe2000fffe0ff */
[----:B------:R-:W-:Y:S01]  /*54c0*/  UMOV UR6, UR7 ;  /* 0x0000000700067c82 */ /* 0x000fe20008000000 */
[----:B------:R-:W-:Y:S01]  /*54d0*/  UMOV UR34, UR9 ;  /* 0x0000000900227c82 */ /* 0x000fe20008000000 */
[----:B------:R-:W-:Y:S02]  /*54e0*/  UISETP.GE.AND UP0, UPT, UR42, 0x1, UPT ;  /* 0x000000012a00788c */ /* 0x000fe4000bf06270 */
[----:B------:R-:W-:Y:S01]  /*54f0*/  UISETP.NE.AND UP4, UPT, UR42, 0x1, UPT ;  /* 0x000000012a00788c */ /* 0x000fe2000bf85270 */
[----:B------:R-:W2:Y:S01]  /*5500*/  LDCU.64 UR22, c[0x0][0xb28] ;  /* 0x00016500ff1677ac */ /* 0x000ea20008000a00 */
[----:B------:R-:W-:-:S02]  /*5510*/  UISETP.NE.AND UP6, UPT, UR15, 0x1, UPT ;  /* 0x000000010f00788c */ /* 0x000fc4000bfc5270 */
[----:B------:R-:W-:Y:S02]  /*5520*/  UISETP.NE.AND UP5, UPT, UR30, 0x1, UPT ;  /* 0x000000011e00788c */ /* 0x000fe4000bfa5270 */
[----:B------:R-:W-:Y:S02]  /*5530*/  UIADD3 UR17, UPT, UPT, UR21, 0x220, URZ ;  /* 0x0000022015117890 */ /* 0x000fe4000fffe0ff */
[----:B------:R-:W-:Y:S02]  /*5540*/  UPRMT UR33, UR45, 0x654, UR33 ;  /* 0x000006542d217896 */ /* 0x000fe40008000021 */
[----:B------:R-:W-:Y:S02]  /*5550*/  USHF.R.U32.HI UR35, URZ, UR29, UR6 ;  /* 0x0000001dff237299 */ /* 0x000fe40008011606 */
[----:B---3--:R-:W-:Y:S02]  /*5560*/  USHF.R.U32.HI UR34, URZ, UR38, UR34 ;  /* 0x00000026ff227299 */ /* 0x008fe40008011622 */
[----:B------:R-:W-:-:S11]  /*5570*/  UISETP.NE.AND UP2, UPT, UR4, 0x1, UPT ;  /* 0x000000010400788c */ /* 0x000fd6000bf45270 */
.L_x_114:
[C---:B------:R-:W-:Y:S02]  /*5580*/  LEA R12, R14.reuse, UR21, 0x3 ;  /* 0x000000150e0c7c11 */ /* 0x040fe4000f8e18ff */
[----:B------:R-:W-:Y:S02]  /*5590*/  SHF.L.U32 R0, R13, 0x1f, RZ ;  /* 0x0000001f0d007819 */ /* 0x000fe400000006ff */
[----:B------:R-:W-:Y:S02]  /*55a0*/  LEA R8, R14, UR21, 0x4 ;  /* 0x000000150e087c11 */ /* 0x000fe4000f8e20ff */
[----:B---3--:R-:W3:Y:S02]  /*55b0*/  SYNCS.PHASECHK.TRANS64.TRYWAIT P0, [R12+URZ+0x250], R0 ;  /* 0x000250000c0075a7 */ /* 0x008ee400080011ff */
[----:B---3--:R-:W-:Y:S05]  /*55c0*/  @!P0 BRA `(.L_x_106) ;  /* 0x00000048008c8947 */ /* 0x008fea0003800000 */
.L_x_230:
[----:B------:R-:W4:Y:S01]  /*55d0*/  LDS.128 R8, [R8+0x2e0] ;  /* 0x0002e00008087984 */ /* 0x000f220000000c00 */
[----:B------:R-:W-:Y:S01]  /*55e0*/  UISETP.GE.AND UP0, UPT, UR42, 0x1, UPT ;  /* 0x000000012a00788c */ /* 0x000fe2000bf06270 */
[----:B------:R-:W-:Y:S01]  /*55f0*/  @!PT LDS RZ, [RZ] ;  /* 0x00000000fffff984 */ /* 0x000fe20000000800 */
[----:B------:R-:W-:Y:S01]  /*5600*/  @!PT LDS RZ, [RZ] ;  /* 0x00000000fffff984 */ /* 0x000fe20000000800 */
[----:B------:R-:W-:Y:S01]  /*5610*/  @!PT LDS RZ, [RZ] ;  /* 0x00000000fffff984 */ /* 0x000fe20000000800 */
[----:B------:R-:W-:Y:S01]  /*5620*/  @!PT LDS RZ, [RZ] ;  /* 0x00000000fffff984 */ /* 0x000fe20000000800 */
[----:B------:R1:W-:Y:S06]  /*5630*/  MEMBAR.ALL.CTA ;  /* 0x0000000000007992 */ /* 0x0003ec0000008000 */
[----:B-1----:R-:W1:Y:S01]  /*5640*/  FENCE.VIEW.ASYNC.S ;  /* 0x00000000000073c6 */ /* 0x002e620000000000 */
[----:B----4-:R-:W-:Y:S11]  /*5650*/  LOP3.LUT P0, RZ, R10, 0x1, RZ, 0xc0, !PT ;  /* 0x000000010aff7812 */ /* 0x010ff6000780c0ff */
[----:B------:R-:W-:Y:S02]  /*5660*/  @!UPT UIADD3 URZ, UPT, UPT, URZ, URZ, URZ ;  /* 0x000000fffffff290 */ /* 0x000fe4000fffe0ff */
[----:B-1----:R-:W-:Y:S01]  /*5670*/  VOTEU.ANY UP1, P0 ;  /* 0x0000000000ff7886 */ /* 0x002fe20000020100 */
[----:B------:R-:W-:Y:S11]  /*5680*/  PLOP3.LUT P0, PT, PT, PT, UP1, 0x80, 0x8 ;  /* 0x000000000008781c */ /* 0x000ff60003f0f018 */
[----:B------:R-:W-:Y:S02]  /*5690*/  @!UPT UIADD3 URZ, UPT, UPT, URZ, URZ, URZ ;  /* 0x000000fffffff290 */ /* 0x000fe4000fffe0ff */
[----:B---3--:R-:W-:Y:S02]  /*56a0*/  @P0 SHF.R.U32.HI R0, RZ, 0x10, R9 ;  /* 0x00000010ff000819 */ /* 0x008fe40000011609 */
[----:B------:R-:W-:Y:S02]  /*56b0*/  @P0 MOV R6, R8 ;  /* 0x0000000800060202 */ /* 0x000fe40000000f00 */
[----:B------:R-:W-:Y:S01]  /*56c0*/  @P0 R2UR UR4, R0 ;  /* 0x00000000000402ca */ /* 0x000fe200000e0000 */
[----:B------:R-:W-:Y:S01]  /*56d0*/  VIADD R0, R12, 0x260 ;  /* 0x000002600c007836 */ /* 0x000fe20000000000 */
[----:B------:R-:W-:Y:S02]  /*56e0*/  @P0 LOP3.LUT R8, R9, 0xffff, RZ, 0xc0, !PT ;  /* 0x0000ffff09080812 */ /* 0x000fe400078ec0ff */
[----:B------:R-:W-:Y:S02]  /*56f0*/  @P0 R2UR UR6, R6 ;  /* 0x00000000060602ca */ /* 0x000fe400000e0000 */
[----:B------:R-:W-:Y:S02]  /*5700*/  PRMT R0, RZ, 0x654, R0 ;  /* 0x00000654ff007816 */ /* 0x000fe40000000000 */
[----:B------:R-:W-:Y:S02]  /*5710*/  @P0 R2UR UR5, R8 ;  /* 0x00000000080502ca */ /* 0x000fe400000e0000 */
[----:B------:R1:W-:Y:S03]  /*5720*/  SYNCS.ARRIVE.TRANS64.RED.A1T0 RZ, [R0+URZ], RZ ;  /* 0x000000ff00ff79a7 */ /* 0x0003e600081004ff */
[----:B------:R-:W-:Y:S04]  /*5730*/  @UP1 UMOV UR26, UR4 ;  /* 0x00000004001a1c82 */ /* 0x000fe80008000000 */
[----:B------:R-:W-:Y:S04]  /*5740*/  @UP1 UMOV UR14, UR6 ;  /* 0x00000006000e1c82 */ /* 0x000fe80008000000 */
[----:B------:R-:W-:Y:S01]  /*5750*/  @UP1 UMOV UR13, UR5 ;  /* 0x00000005000d1c82 */ /* 0x000fe20008000000 */
[----:B------:R-:W-:Y:S05]  /*5760*/  BRA.U !UP0, `(.L_x_107) ;  /* 0x0000000108a47547 */ /* 0x000fea000b800000 */
[----:B------:R-:W-:Y:S02]  /*5770*/  UIMAD.WIDE.U32 UR8, UR13, UR31, URZ ;  /* 0x0000001f0d0872a5 */ /* 0x000fe4000f8e00ff */
[----:B------:R-:W-:Y:S02]  /*5780*/  UIMAD.WIDE.U32 UR10, UR14, UR28, URZ ;  /* 0x0000001c0e0a72a5 */ /* 0x000fe4000f8e00ff */
[----:B------:R-:W-:Y:S02]  /*5790*/  USEL UR4, UR27, UR34, !UP5 ;  /* 0x000000221b047287 */ /* 0x000fe4000e800000 */
[----:B------:R-:W-:Y:S02]  /*57a0*/  USEL UR7, UR32, UR35, !UP6 ;  /* 0x0000002320077287 */ /* 0x000fe4000f000000 */
[----:B--2---:R-:W-:Y:S02]  /*57b0*/  UIMAD.WIDE.U32 UR18, UR4, UR22, URZ ;  /* 0x00000016041272a5 */ /* 0x004fe4000f8e00ff */
[----:B------:R-:W-:Y:S01]  /*57c0*/  UIMAD.WIDE.U32 UR24, UR7, UR22, URZ ;  /* 0x00000016071872a5 */ /* 0x000fe2000f8e00ff */
[----:B------:R-:W-:Y:S02]  /*57d0*/  UMOV UR5, UR9 ;  /* 0x0000000900057c82 */ /* 0x000fe40008000000 */
[----:B------:R-:W-:Y:S03]  /*57e0*/  USHF.R.U32.HI UR6, URZ, UR38, UR5 ;  /* 0x00000026ff067299 */ /* 0x000fe60008011605 */
[----:B------:R-:W-:Y:S01]  /*57f0*/  UMOV UR5, UR11 ;  /* 0x0000000b00057c82 */ /* 0x000fe20008000000 */
[----:B------:R-:W-:Y:S02]  /*5800*/  USEL UR6, UR13, UR6, !UP5 ;  /* 0x000000060d067287 */ /* 0x000fe4000e800000 */
[----:B------:R-:W-:Y:S02]  /*5810*/  USHF.R.U32.HI UR8, URZ, UR29, UR5 ;  /* 0x0000001dff087299 */ /* 0x000fe40008011605 */
[----:B------:R-:W-:Y:S01]  /*5820*/  UIMAD.WIDE.U32 UR10, UR6, UR22, URZ ;  /* 0x00000016060a72a5 */ /* 0x000fe2000f8e00ff */
[----:B------:R-:W-:Y:S02]  /*5830*/  UMOV UR5, UR19 ;  /* 0x0000001300057c82 */ /* 0x000fe40008000000 */
[----:B------:R-:W-:Y:S03]  /*5840*/  @UP4 USHF.R.U32.HI UR4, URZ, UR23, UR5 ;  /* 0x00000017ff044299 */ /* 0x000fe60008011605 */
[----:B------:R-:W-:Y:S01]  /*5850*/  UMOV UR5, UR25 ;  /* 0x0000001900057c82 */ /* 0x000fe20008000000 */
[----:B------:R-:W-:Y:S02]  /*5860*/  UIMAD UR4, UR42, UR4, URZ ;  /* 0x000000042a0472a4 */ /* 0x000fe4000f8e02ff */
[----:B------:R-:W-:Y:S02]  /*5870*/  @UP4 USHF.R.U32.HI UR7, URZ, UR23, UR5 ;  /* 0x00000017ff074299 */ /* 0x000fe40008011605 */
[----:B------:R-:W-:Y:S02]  /*5880*/  USEL UR5, UR14, UR8, !UP6 ;  /* 0x000000080e057287 */ /* 0x000fe4000f000000 */
[----:B------:R-:W-:Y:S02]  /*5890*/  UIMAD UR8, UR42, UR7, URZ ;  /* 0x000000072a0872a4 */ /* 0x000fe4000f8e02ff */
[----:B------:R-:W-:Y:S03]  /*58a0*/  UISETP.GE.AND UP0, UPT, UR6, UR4, UPT ;  /* 0x000000040600728c */ /* 0x000fe6000bf06270 */
[----:B------:R-:W-:Y:S01]  /*58b0*/  UMOV UR4, UR11 ;  /* 0x0000000b00047c82 */ /* 0x000fe20008000000 */
[----:B------:R-:W-:Y:S02]  /*58c0*/  UISETP.GE.OR UP0, UPT, UR5, UR8, UP0 ;  /* 0x000000080500728c */ /* 0x000fe40008706670 */
[----:B------:R-:W-:Y:S02]  /*58d0*/  USHF.R.U32.HI UR4, URZ, UR23, UR4 ;  /* 0x00000017ff047299 */ /* 0x000fe40008011604 */
[----:B------:R-:W-:Y:S02]  /*58e0*/  UIMAD.WIDE.U32 UR8, UR5, UR22, URZ ;  /* 0x00000016050872a5 */ /* 0x000fe4000f8e00ff */
[----:B------:R-:W-:Y:S04]  /*58f0*/  USEL UR10, UR6, UR4, !UP4 ;  /* 0x00000004060a7287 */ /* 0x000fe8000e000000 */
[----:B------:R-:W-:Y:S01]  /*5900*/  UIADD3 UR11, UPT, UPT, -UR10, URZ, URZ ;  /* 0x000000ff0a0b7290 */ /* 0x000fe2000fffe1ff */
[----:B------:R-:W-:Y:S02]  /*5910*/  @!UP0 UMOV UR4, UR9 ;  /* 0x0000000900048c82 */ /* 0x000fe40008000000 */
[----:B------:R-:W-:Y:S02]  /*5920*/  @!UP0 USHF.R.U32.HI UR4, URZ, UR23, UR4 ;  /* 0x00000017ff048299 */ /* 0x000fe40008011604 */
[----:B------:R-:W-:Y:S02]  /*5930*/  UIMAD UR8, UR42, UR11, UR6 ;  /* 0x0000000b2a0872a4 */ /* 0x000fe4000f8e0206 */
[----:B------:R-:W-:Y:S04]  /*5940*/  @!UP0 USEL UR4, UR5, UR4, !UP4 ;  /* 0x0000000405048287 */ /* 0x000fe8000e000000 */
[----:B------:R-:W-:Y:S02]  /*5950*/  @!UP0 UIMAD UR8, UR7, UR8, UR4 ;  /* 0x00000008070882a4 */ /* 0x000fe4000f8e0204 */
[----:B------:R-:W-:Y:S02]  /*5960*/  @!UP0 UIADD3 UR9, UPT, UPT, UR10, -UR4, URZ ;  /* 0x800000040a098290 */ /* 0x000fe4000fffe0ff */
[----:B------:R-:W-:Y:S02]  /*5970*/  UIADD3 UR4, UPT, UPT, -UR5, URZ, URZ ;  /* 0x000000ff05047290 */ /* 0x000fe4000fffe1ff */
[----:B------:R-:W-:Y:S02]  /*5980*/  UIADD3 UR7, UPT, UPT, -UR6, URZ, URZ ;  /* 0x000000ff06077290 */ /* 0x000fe4000fffe1ff */
[----:B------:R-:W-:Y:S02]  /*5990*/  @!UP0 UIMAD UR6, UR9, UR42, UR5 ;  /* 0x0000002a090682a4 */ /* 0x000fe4000f8e0205 */
[----:B------:R-:W-:Y:S02]  /*59a0*/  UIMAD UR14, UR15, UR4, UR14 ;  /* 0x000000040f0e72a4 */ /* 0x000fe4000f8e020e */
[----:B------:R-:W-:Y:S01]  /*59b0*/  UIMAD UR13, UR30, UR7, UR13 ;  /* 0x000000071e0d72a4 */ /* 0x000fe2000f8e020d */
[----:B------:R-:W-:Y:S02]  /*59c0*/  @!UP0 UMOV UR5, UR8 ;  /* 0x0000000800058c82 */ /* 0x000fe40008000000 */
[----:B------:R-:W-:Y:S02]  /*59d0*/  UIMAD UR14, UR5, UR15, UR14 ;  /* 0x0000000f050e72a4 */ /* 0x000fe4000f8e020e */
[----:B------:R-:W-:Y:S11]  /*59e0*/  UIMAD UR13, UR6, UR30, UR13 ;  /* 0x0000001e060d72a4 */ /* 0x000ff6000f8e020d */
[----:B------:R-:W-:Y:S01]  /*59f0*/  @!UPT UIADD3 URZ, UPT, UPT, URZ, URZ, URZ ;  /* 0x000000fffffff290 */ /* 0x000fe2000fffe0ff */
.L_x_107:
[----:B------:R-:W3:Y:S01]  /*5a00*/  @!UP2 LDCU.128 UR8, c[0x0][0xb10] ;  /* 0x00016200ff08a7ac */ /* 0x000ee20008000c00 */
[C---:B------:R-:W-:Y:S02]  /*5a10*/  ISETP.NE.U32.AND P1, PT, R4.reuse, RZ, PT ;  /* 0x000000ff0400720c */ /* 0x040fe40003f25070 */
[----:B------:R-:W-:Y:S02]  /*5a20*/  ISETP.NE.U32.AND P0, PT, R4, RZ, PT ;  /* 0x000000ff0400720c */ /* 0x000fe40003f05070 */
[C---:B------:R-:W-:Y:S02]  /*5a30*/  ISETP.NE.AND.EX P1, PT, R5.reuse, RZ, PT, P1 ;  /* 0x000000ff0500720c */ /* 0x040fe40003f25310 */
[----:B------:R-:W-:Y:S01]  /*5a40*/  ISETP.NE.AND.EX P0, PT, R5, RZ, PT, P0 ;  /* 0x000000ff0500720c */ /* 0x000fe20003f05300 */
[----:B------:R-:W4:Y:S01]  /*5a50*/  @!UP2 LDCU UR5, c[0x0][0xb0c] ;  /* 0x00016180ff05a7ac */ /* 0x000f220008000800 */
[----:B------:R-:W-:Y:S01]  /*5a60*/  SHF.L.U32 R9, R15, 0x1f, RZ ;  /* 0x0000001f0f097819 */ /* 0x000fe200000006ff */
[----:B------:R-:W-:Y:S02]  /*5a70*/  USHF.L.U32 UR19, UR16, 0x6, URZ ;  /* 0x0000000610137899 */ /* 0x000fe400080006ff */
[----:B------:R-:W-:Y:S02]  /*5a80*/  USHF.L.U32 UR18, UR20, 0x7, URZ ;  /* 0x0000000714127899 */ /* 0x000fe400080006ff */
[----:B---3--:R-:W-:Y:S07]  /*5a90*/  UIMAD.WIDE.U32 UR6, UR14, UR8, URZ ;  /* 0x000000080e0672a5 */ /* 0x008fee000f8e00ff */
[----:B------:R-:W-:Y:S01]  /*5aa0*/  @!UP2 UMOV UR4, UR7 ;  /* 0x000000070004ac82 */ /* 0x000fe20008000000 */
[----:B----4-:R-:W-:Y:S02]  /*5ab0*/  @!UP2 UISETP.NE.AND UP0, UPT, UR5, 0x1, UPT ;  /* 0x000000010500a88c */ /* 0x010fe4000bf05270 */
[----:B------:R-:W-:Y:S02]  /*5ac0*/  @!UP2 USHF.R.U32.HI UR4, URZ, UR9, UR4 ;  /* 0x00000009ff04a299 */ /* 0x000fe40008011604 */
[----:B------:R-:W-:Y:S02]  /*5ad0*/  UIMAD.WIDE.U32 UR6, UR13, UR11, URZ ;  /* 0x0000000b0d0672a5 */ /* 0x000fe4000f8e00ff */
[----:B------:R-:W-:Y:S02]  /*5ae0*/  @!UP2 USEL UR8, UR14, UR4, !UP0 ;  /* 0x000000040e08a287 */ /* 0x000fe4000c000000 */
[----:B------:R-:W-:Y:S03]  /*5af0*/  @!UP2 UISETP.NE.AND UP0, UPT, UR10, 0x1, UPT ;  /* 0x000000010a00a88c */ /* 0x000fe6000bf05270 */
[----:B------:R-:W-:Y:S02]  /*5b00*/  @!UP2 UMOV UR6, UR7 ;  /* 0x000000070006ac82 */ /* 0x000fe40008000000 */
[----:B------:R-:W3:Y:S02]  /*5b10*/  @!UP2 LDCU UR4, c[0x0][0xb20] ;  /* 0x00016400ff04a7ac */ /* 0x000ee40008000800 */
[----:B---3--:R-:W-:Y:S04]  /*5b20*/  @!UP2 USHF.R.U32.HI UR6, URZ, UR4, UR6 ;  /* 0x00000004ff06a299 */ /* 0x008fe80008011606 */
[----:B------:R-:W-:Y:S04]  /*5b30*/  @!UP2 USEL UR6, UR13, UR6, !UP0 ;  /* 0x000000060d06a287 */ /* 0x000fe8000c000000 */
[----:B------:R-:W-:Y:S02]  /*5b40*/  @!UP2 UIADD3 UR4, UPT, UPT, -UR8, UR6, URZ ;  /* 0x000000060804a290 */ /* 0x000fe4000fffe1ff */
[----:B------:R-:W-:Y:S02]  /*5b50*/  @!UP2 UIADD3 UR6, UPT, UPT, UR8, -UR6, URZ ;  /* 0x800000060806a290 */ /* 0x000fe4000fffe0ff */
[----:B------:R-:W-:Y:S02]  /*5b60*/  @!UP2 UIMAD UR14, UR4, UR5, UR14 ;  /* 0x00000005040ea2a4 */ /* 0x000fe4000f8e020e */
[----:B------:R-:W-:Y:S01]  /*5b70*/  @!UP2 UIMAD UR13, UR6, UR10, UR13 ;  /* 0x0000000a060da2a4 */ /* 0x000fe2000f8e020d */
[----:B------:R-:W-:Y:S11]  /*5b80*/  BRA.U UP3, `(.L_x_108) ;  /* 0x0000000103107547 */ /* 0x000ff6000b800000 */
[----:B------:R-:W-:Y:S04]  /*5b90*/  MOV R6, UR37 ;  /* 0x0000002500067c02 */ /* 0x000fe80008000f00 */
[----:B------:R-:W-:Y:S04]  /*5ba0*/  SHF.L.U32 R6, R6, 0x1f, RZ ;  /* 0x0000001f06067819 */ /* 0x000fe800000006ff */
[----:B------:R-:W3:Y:S02]  /*5bb0*/  SYNCS.PHASECHK.TRANS64.TRYWAIT P2, [UR21+0x248], R6 ;  /* 0x00024806ff0075a7 */ /* 0x000ee40008041115 */
[----:B---3--:R-:W-:Y:S05]  /*5bc0*/  @!P2 BRA `(.L_x_109) ;  /* 0x000000440020a947 */ /* 0x008fea0003800000 */
.L_x_108:
[----:B------:R-:W-:Y:S05]  /*5bd0*/  @!P1 BRA `(.L_x_110) ;  /* 0x0000000000309947 */ /* 0x000fea0003800000 */
[----:B------:R-:W-:Y:S01]  /*5be0*/  ISETP.NE.U32.AND P1, PT, R2, RZ, PT ;  /* 0x000000ff0200720c */ /* 0x000fe20003f25070 */
[----:B------:R-:W3:Y:S01]  /*5bf0*/  LDCU.64 UR4, c[0x0][0x358] ;  /* 0x00006b00ff0477ac */ /* 0x000ee20008000a00 */
[----:B------:R-:W-:Y:S02]  /*5c00*/  IMAD.MOV.U32 R74, RZ, RZ, 0x1 ;  /* 0x00000001ff4a7424 */ /* 0x000fe400078e00ff */
[----:B------:R-:W-:Y:S11]  /*5c10*/  ISETP.NE.AND.EX P1, PT, R3, RZ, PT, P1 ;  /* 0x000000ff0300720c */ /* 0x000ff60003f25310 */
[----:B------:R-:W-:Y:S02]  /*5c20*/  @!UPT UIADD3 URZ, UPT, UPT, URZ, URZ, URZ ;  /* 0x000000fffffff290 */ /* 0x000fe4000fffe0ff */
[----:B------:R-:W4:Y:S01]  /*5c30*/  @P1 LDC.64 R10, c[0x0][0x888] ;  /* 0x00022200ff0a1b82 */ /* 0x000f220000000a00 */
[----:B-1----:R-:W-:Y:S04]  /*5c40*/  @P1 IMAD R0, R4, UR36, RZ ;  /* 0x0000002404001c24 */ /* 0x002fe8000f8e02ff */
[----:B----4-:R-:W-:Y:S04]  /*5c50*/  @P1 IMAD.WIDE R10, R0, 0x4, R10 ;  /* 0x00000004000a1825 */ /* 0x010fe800078e020a */
[----:B------:R-:W-:Y:S01]  /*5c60*/  HFMA2 R0, -RZ, RZ, 0, 5.9604644775390625e-08 ;  /* 0x00000001ff007431 */ /* 0x000fe200000001ff */
[----:B---3-5:R3:W5:Y:S04]  /*5c70*/  @P1 LDG.E R40, desc[UR4][R10.64] ;  /* 0x000000040a281981 */ /* 0x028768000c1e1900 */
[----:B------:R-:W-:Y:S01]  /*5c80*/  @!P1 PRMT R74, R0, 0x7610, R74 ;  /* 0x00007610004a9816 */ /* 0x000fe2000000004a */
[----:B---3--:R-:W4:Y:S06]  /*5c90*/  @!P1 LDC R40, c[0x0][0x880] ;  /* 0x00022000ff289b82 */ /* 0x008f2c0000000800 */
.L_x_110:
[----:B----45:R-:W-:Y:S01]  /*5ca0*/  @!P0 ISETP.EQ.AND P1, PT, R40, RZ, PT ;  /* 0x000000ff2800820c */ /* 0x030fe20003f22270 */
[----:B------:R-:W-:Y:S01]  /*5cb0*/  @!UPT UIADD3 URZ, UPT, UPT, URZ, URZ, URZ ;  /* 0x000000fffffff290 */ /* 0x000fe2000fffe0ff */
[----:B------:R-:W-:Y:S11]  /*5cc0*/  @!P0 BRA `(.L_x_111) ;  /* 0x0000000000188947 */ /* 0x000ff60003800000 */
[----:B------:R-:W-:Y:S02]  /*5cd0*/  LOP3.LUT P0, RZ, R74, 0xff, RZ, 0xc0, !PT ;  /* 0x000000ff4aff7812 */ /* 0x000fe4000780c0ff */
[----:B------:R-:W-:Y:S04]  /*5ce0*/  ISETP.NE.U32.AND P1, PT, R2, RZ, PT ;  /* 0x000000ff0200720c */ /* 0x000fe80003f25070 */
[----:B------:R-:W-:Y:S04]  /*5cf0*/  ISETP.NE.AND.EX P1, PT, R3, RZ, PT, P1 ;  /* 0x000000ff0300720c */ /* 0x000fe80003f25310 */
[----:B------:R-:W-:Y:S03]  /*5d00*/  PLOP3.LUT P1, PT, P1, PT, PT, 0x8, 0x80 ;  /* 0x000000000080781c */ /* 0x000fe60000f2e170 */
[----:B------:R-:W-:Y:S11]  /*5d10*/  @P0 ISETP.EQ.AND P1, PT, R40, RZ, PT ;  /* 0x000000ff2800020c */ /* 0x000ff60003f22270 */
[----:B------:R-:W-:Y:S02]  /*5d20*/  @!UPT UIADD3 URZ, UPT, UPT, URZ, URZ, URZ ;  /* 0x000000fffffff290 */ /* 0x000fe4000fffe0ff */
.L_x_111:
[----:B------:R-:W3:Y:S01]  /*5d30*/  SYNCS.PHASECHK.TRANS64.TRYWAIT P2, [UR21+0x230], R9 ;  /* 0x00023009ff0075a7 */ /* 0x000ee20008041115 */
[----:B------:R-:W-:Y:S04]  /*5d40*/  ELECT P0, URZ, PT ;  /* 0x0000000000ff782f */ /* 0x000fe80003800000 */
[----:B------:R-:W-:Y:S11]  /*5d50*/  PLOP3.LUT P1, PT, P1, P0, PT, 0xf2, 0x2f ;  /* 0x00000000002f781c */ /* 0x000ff60000f21e72 */
[----:B------:R-:W-:Y:S02]  /*5d60*/  @!UPT UIADD3 URZ, UPT, UPT, URZ, URZ, URZ ;  /* 0x000000fffffff290 */ /* 0x000fe4000fffe0ff */
[----:B------:R-:W-:Y:S05]  /*5d70*/  @!P1 IADD3 R8, P0, PT, R16, 0x580, RZ ;  /* 0x0000058010089810 */ /* 0x000fea0007f1e0ff */
[----:B-1----:R-:W-:Y:S01]  /*5d80*/  @!P1 IMAD.X R6, RZ, RZ, R17, P0 ;  /* 0x000000ffff069224 */ /* 0x002fe200000e0611 */
[----:B---3--:R-:W-:Y:S07]  /*5d90*/  @!P2 BRA `(.L_x_112) ;  /* 0x0000004000c4a947 */ /* 0x008fee0003800000 */
.L_x_233:
[----:B------:R-:W-:Y:S01]  /*5da0*/  @!P1 R2UR UR5, R8 ;  /* 0x00000000080592ca */ /* 0x000fe200000e0000 */
[----:B------:R-:W-:Y:S01]  /*5db0*/  VOTEU.ALL UP0, P1 ;  /* 0x0000000000ff7886 */ /* 0x000fe20000800000 */
[----:B------:R-:W-:Y:S01]  /*5dc0*/  @!P1 R2UR UR4, R6 ;  /* 0x00000000060492ca */ /* 0x000fe200000e0000 */
[----:B-1----:R-:W-:Y:S01]  /*5dd0*/  @!P1 IMAD.MOV.U32 R0, RZ, RZ, 0x1000 ;  /* 0x00001000ff009424 */ /* 0x002fe200078e00ff */
[----:B------:R-:W-:Y:S01]  /*5de0*/  UMOV UR8, 0x0 ;  /* 0x0000000000087882 */ /* 0x000fe20000000000 */
[----:B------:R-:W-:Y:S01]  /*5df0*/  UMOV UR9, 0x10000000 ;  /* 0x1000000000097882 */ /* 0x000fe20000000000 */
[----:B------:R-:W-:Y:S01]  /*5e00*/  @!UP0 UIADD3 UR16, UPT, UPT, UR21, 0x400, URZ ;  /* 0x0000040015108890 */ /* 0x000fe2000fffe0ff */
[----:B------:R-:W-:Y:S01]  /*5e10*/  VIADD R14, R14, 0x1 ;  /* 0x000000010e0e7836 */ /* 0x000fe20000000000 */
[----:B------:R-:W-:Y:S01]  /*5e20*/  VOTEU.ALL UP0, P1 ;  /* 0x0000000000ff7886 */ /* 0x000fe20000800000 */
[----:B------:R-:W-:Y:S01]  /*5e30*/  UMOV UR20, UR36 ;  /* 0x0000002400147c82 */ /* 0x000fe20008000000 */
[----:B------:R-:W-:Y:S03]  /*5e40*/  UPRMT UR6, UR45, 0x654, UR17 ;  /* 0x000006542d067896 */ /* 0x000fe60008000011 */
[----:B------:R-:W-:Y:S02]  /*5e50*/  IMAD.U32 R10, RZ, RZ, UR5 ;  /* 0x00000005ff0a7e24 */ /* 0x000fe4000f8e00ff */
[----:B------:R-:W-:Y:S03]  /*5e60*/  IMAD.U32 R11, RZ, RZ, UR4 ;  /* 0x00000004ff0b7e24 */ /* 0x000fe6000f8e00ff */
[----:B------:R-:W-:Y:S02]  /*5e70*/  @!P1 R2UR UR4, R10 ;  /* 0x000000000a0492ca */ /* 0x000fe400000e0000 */
[----:B------:R-:W-:Y:S11]  /*5e80*/  @!P1 R2UR UR5, R11 ;  /* 0x000000000b0592ca */ /* 0x000ff600000e0000 */
[----:B------:R-:W-:Y:S02]  /*5e90*/  @!UPT UIADD3 URZ, UPT, UPT, URZ, URZ, URZ ;  /* 0x000000fffffff290 */ /* 0x000fe4000fffe0ff */
[----:B------:R1:W-:Y:S01]  /*5ea0*/  @!UP0 UTMALDG.3D [UR16], [UR4], desc[UR8] ;  /* 0x00000810040085b4 */ /* 0x0003e20008011000 */
[----:B------:R1:W-:Y:S01]  /*5eb0*/  @!P1 SYNCS.ARRIVE.TRANS64.RED.A0TR RZ, [UR21+0x220], R0 ;  /* 0x00022000ffff99a7 */ /* 0x0003e20008300415 */
[----:B------:R-:W-:Y:S01]  /*5ec0*/  SYNCS.ARRIVE.TRANS64.RED.A1T0 RZ, [UR6], RZ ;  /* 0x000000ffffff79a7 */ /* 0x000fe20008100406 */
[----:B------:R-:W3:Y:S02]  /*5ed0*/  SYNCS.PHASECHK.TRANS64.TRYWAIT P0, [UR21+0x238], R9 ;  /* 0x00023809ff0075a7 */ /* 0x000ee40008001115 */
[----:B-1-3--:R-:W-:Y:S05]  /*5ee0*/  @!P0 BRA `(.L_x_113) ;  /* 0x0000004000888947 */ /* 0x00afea0003800000 */
.L_x_235:
[----:B------:R-:W-:Y:S01]  /*5ef0*/  @!P1 IADD3 R6, P0, PT, R16, 0x580, RZ ;  /* 0x0000058010069810 */ /* 0x000fe20007f1e0ff */
[----:B------:R-:W-:Y:S01]  /*5f00*/  VOTEU.ALL UP0, P1 ;  /* 0x0000000000ff7886 */ /* 0x000fe20000800000 */
[----:B------:R-:W-:Y:S01]  /*5f10*/  UMOV UR6, 0x0 ;  /* 0x0000000000067882 */ /* 0x000fe20000000000 */
[----:B------:R-:W-:Y:S01]  /*5f20*/  UMOV UR7, 0x10000000 ;  /* 0x1000000000077882 */ /* 0x000fe20000000000 */
[----:B------:R-:W-:Y:S01]  /*5f30*/  @!P1 R2UR UR5, R6 ;  /* 0x00000000060592ca */ /* 0x000fe200000e0000 */
[----:B-1----:R-:W-:Y:S01]  /*5f40*/  @!P1 IMAD.X R0, RZ, RZ, R17, P0 ;  /* 0x000000ffff009224 */ /* 0x002fe200000e0611 */
[----:B------:R-:W-:Y:S01]  /*5f50*/  @!UP0 UIADD3 UR10, UPT, UPT, UR18, 0x40, URZ ;  /* 0x00000040120a8890 */ /* 0x000fe2000fffe0ff */
[----:B------:R-:W-:Y:S01]  /*5f60*/  R2UR UR16, R76 ;  /* 0x000000004c1072ca */ /* 0x000fe200000e0000 */
[----:B------:R-:W-:Y:S01]  /*5f70*/  @!UP0 UIADD3 UR8, UPT, UPT, UR21, 0x1400, URZ ;  /* 0x0000140015088890 */ /* 0x000fe2000fffe0ff */
[----:B------:R-:W-:Y:S01]  /*5f80*/  ISETP.NE.AND P0, PT, R14, 0x2, PT ;  /* 0x000000020e00780c */ /* 0x000fe20003f05270 */
[----:B------:R-:W-:Y:S01]  /*5f90*/  @!UP0 UIADD3 UR9, UPT, UPT, UR21, 0x228, URZ ;  /* 0x0000022815098890 */ /* 0x000fe2000fffe0ff */
[----:B------:R-:W-:Y:S01]  /*5fa0*/  @!P1 R2UR UR4, R0 ;  /* 0x00000000000492ca */ /* 0x000fe200000e0000 */
[----:B------:R-:W-:Y:S01]  /*5fb0*/  VOTEU.ALL UP0, P1 ;  /* 0x0000000000ff7886 */ /* 0x000fe20000800000 */
[----:B------:R-:W-:Y:S01]  /*5fc0*/  UMOV UR11, UR19 ;  /* 0x00000013000b7c82 */ /* 0x000fe20008000000 */
[----:B------:R-:W-:Y:S01]  /*5fd0*/  UMOV UR12, UR36 ;  /* 0x00000024000c7c82 */ /* 0x000fe20008000000 */
[----:B------:R-:W-:Y:S01]  /*5fe0*/  SEL R0, RZ, 0x1, P0 ;  /* 0x00000001ff007807 */ /* 0x000fe20000000000 */
[----:B------:R-:W-:Y:S01]  /*5ff0*/  UPLOP3.LUT UP3, UPT, UPT, UPT, UPT, 0x80, 0x8 ;  /* 0x000000000008789c */ /* 0x000fe20003f6f070 */
[----:B------:R-:W-:Y:S01]  /*6000*/  IMAD.U32 R8, RZ, RZ, UR5 ;  /* 0x00000005ff087e24 */ /* 0x000fe2000f8e00ff */
[----:B------:R-:W-:Y:S01]  /*6010*/  LOP3.LUT R15, R15, 0x1, RZ, 0x3c, !PT ;  /* 0x000000010f0f7812 */ /* 0x000fe200078e3cff */
[----:B------:R-:W-:Y:S01]  /*6020*/  UMOV UR36, UR26 ;  /* 0x0000001a00247c82 */ /* 0x000fe20008000000 */
[----:B------:R-:W-:Y:S01]  /*6030*/  LOP3.LUT R13, R13, R0, RZ, 0x3c, !PT ;  /* 0x000000000d0d7212 */ /* 0x000fe200078e3cff */
[----:B------:R-:W-:Y:S01]  /*6040*/  UIADD3 UR20, UPT, UPT, UR13, UR16, URZ ;  /* 0x000000100d147290 */ /* 0x000fe2000fffe0ff */
[----:B------:R-:W-:Y:S01]  /*6050*/  SEL R14, R14, RZ, P0 ;  /* 0x000000ff0e0e7207 */ /* 0x000fe20000000000 */
[----:B------:R-:W-:Y:S01]  /*6060*/  UIADD3 UR16, UPT, UPT, UR14, UR63, URZ ;  /* 0x0000003f0e107290 */ /* 0x000fe2000fffe0ff */
[----:B------:R-:W-:Y:S01]  /*6070*/  IMAD.U32 R9, RZ, RZ, UR4 ;  /* 0x00000004ff097e24 */ /* 0x000fe2000f8e00ff */
[----:B------:R-:W-:Y:S04]  /*6080*/  @!P1 R2UR UR4, R8 ;  /* 0x00000000080492ca */ /* 0x000fe800000e0000 */
[----:B------:R-:W-:Y:S11]  /*6090*/  @!P1 R2UR UR5, R9 ;  /* 0x00000000090592ca */ /* 0x000ff600000e0000 */
[----:B------:R-:W-:Y:S02]  /*60a0*/  @!UPT UIADD3 URZ, UPT, UPT, URZ, URZ, URZ ;  /* 0x000000fffffff290 */ /* 0x000fe4000fffe0ff */
[----:B------:R3:W-:Y:S01]  /*60b0*/  @!UP0 UTMALDG.3D [UR8], [UR4], desc[UR6] ;  /* 0x00000608040085b4 */ /* 0x0007e20008011000 */
[----:B------:R3:W-:Y:S01]  /*60c0*/  @!P1 SYNCS.ARRIVE.TRANS64.RED.A0TR RZ, [UR21+0x228], R7 ;  /* 0x00022807ffff99a7 */ /* 0x0007e20008300415 */
[----:B------:R-:W-:Y:S01]  /*60d0*/  SYNCS.ARRIVE.TRANS64.RED.A1T0 RZ, [UR33], RZ ;  /* 0x000000ffffff79a7 */ /* 0x000fe20008100421 */
[----:B------:R-:W-:Y:S05]  /*60e0*/  BRA.U UP1, `(.L_x_114) ;  /* 0xfffffff501247547 */ /* 0x000fea000b83ffff */
[----:B------:R-:W-:-:S04]  /*60f0*/  SHF.L.U32 R2, R15, 0x1f, RZ ;  /* 0x0000001f0f027819 */ /* 0x000fc800000006ff */
[----:B------:R-:W1:Y:S02]  /*6100*/  SYNCS.PHASECHK.TRANS64.TRYWAIT P0, [UR21+0x230], R2 ;  /* 0x00023002ff0075a7 */ /* 0x000e640008001115 */
[----:B-1----:R-:W-:Y:S05]  /*6110*/  @!P0 BRA `(.L_x_115) ;  /* 0x0000004000148947 */ /* 0x002fea0003800000 */
.L_x_237:
[----:B-1----:R-:W-:-:S07]  /*6120*/  MOV R0, UR21 ;  /* 0x0000001500007c02 */ /* 0x002fce0008000f00 */
.L_x_116:
[----:B-1----:R-:W-:-:S04]  /*6130*/  SHF.L.U32 R2, R15, 0x1f, RZ ;  /* 0x0000001f0f027819 */ /* 0x002fc800000006ff */
[----:B------:R1:W4:Y:S03]  /*6140*/  SYNCS.PHASECHK.TRANS64.TRYWAIT P0, [R0+URZ+0x238], R2 ;  /* 0x00023802000075a7 */ /* 0x00032600080011ff */
[----:B----4-:R-:W-:Y:S05]  /*6150*/  @!P0 NANOSLEEP.SYNCS 0x989680 ;  /* 0x009896800000895d */ /* 0x010fea0003900000 */
[----:B------:R-:W4:Y:S02]  /*6160*/  @!P0 SYNCS.PHASECHK.TRANS64 P0, [R0+URZ+0x238], R2 ;  /* 0x00023802000085a7 */ /* 0x000f2400080010ff */
[----:B--234-:R-:W-:Y:S05]  /*6170*/  @P0 EXIT ;  /* 0x000000000000094d */ /* 0x01cfea0003800000 */
[----:B------:R-:W-:Y:S05]  /*6180*/  BRA `(.L_x_116) ;  /* 0xfffffffc00e87947 */ /* 0x000fea000383ffff */
.L_x_105:
[----:B------:R-:W-:-:S06]  /*6190*/  UISETP.GE.AND UP0, UPT, UR17, 0x4, UPT ;  /* 0x000000041100788c */ /* 0x000fcc000bf06270 */
[----:B------:R-:W-:-:S13]  /*61a0*/  PLOP3.LUT P0, PT, PT, PT, UP0, 0x80, 0x8 ;  /* 0x000000000008781c */ /* 0x000fda0003f0f008 */
[----:B-1----:R-:W-:Y:S05]  /*61b0*/  @!P0 EXIT ;  /* 0x000000000000894d */ /* 0x002fea0003800000 */
[----:B------:R-:W-:Y:S01]  /*61c0*/  BAR.SYNC.DEFER_BLOCKING 0x6, 0xa0 ;  /* 0x0182800000007b1d */ /* 0x000fe20000010000 */
[C---:B------:R-:W-:Y:S01]  /*61d0*/  IMAD.SHL.U32 R7, R84.reuse, 0x40, RZ ;  /* 0x0000004054077824 */ /* 0x040fe200078e00ff */
[C---:B------:R-:W-:Y:S01]  /*61e0*/  LOP3.LUT R86, R84.reuse, 0x60, RZ, 0xc0, !PT ;  /* 0x0000006054567812 */ /* 0x040fe200078ec0ff */
[C---:B------:R-:W-:Y:S01]  /*61f0*/  IMAD.SHL.U32 R4, R84.reuse, 0x20, RZ ;  /* 0x0000002054047824 */ /* 0x040fe200078e00ff */
[----:B------:R-:W-:Y:S01]  /*6200*/  CS2R R82, SRZ ;  /* 0x0000000000527805 */ /* 0x000fe2000001ff00 */
[C---:B------:R-:W-:Y:S01]  /*6210*/  IMAD.SHL.U32 R5, R84.reuse, 0x8, RZ ;  /* 0x0000000854057824 */ /* 0x040fe200078e00ff */
[----:B------:R-:W-:Y:S02]  /*6220*/  UMOV UR44, 0x400 ;  /* 0x00000400002c7882 */ /* 0x000fe40000000000 */
[----:B------:R-:W1:Y:S01]  /*6230*/  LDC.64 R72, c[0x0][0x8b0] ;  /* 0x00022c00ff487b82 */ /* 0x000e620000000a00 */
[----:B------:R-:W-:Y:S01]  /*6240*/  ULEA UR44, UR45, UR44, 0x18 ;  /* 0x0000002c2d2c7291 */ /* 0x000fe2000f8ec0ff */
[----:B------:R-:W-:Y:S01]  /*6250*/  LOP3.LUT R6, R7, 0x180, RZ, 0xc0, !PT ;  /* 0x0000018007067812 */ /* 0x000fe200078ec0ff */
[----:B------:R-:W-:Y:S01]  /*6260*/  IMAD.U32 R37, R84, 0x10000, RZ ;  /* 0x0001000054257824 */ /* 0x000fe200078e00ff */
[----:B------:R-:W-:Y:S01]  /*6270*/  LOP3.LUT R4, R4, 0xc00, RZ, 0xc0, !PT ;  /* 0x00000c0004047812 */ /* 0x000fe200078ec0ff */
[----:B------:R-:W-:Y:S01]  /*6280*/  UIADD3 UR4, UPT, UPT, UR44, 0x2400, URZ ;  /* 0x000024002c047890 */ /* 0x000fe2000fffe0ff */
[----:B------:R-:W-:Y:S01]  /*6290*/  LOP3.LUT R5, R6, 0x30, R5, 0xf8, !PT ;  /* 0x0000003006057812 */ /* 0x000fe200078ef805 */
[----:B------:R-:W-:Y:S01]  /*62a0*/  IMAD.SHL.U32 R6, R84, 0x2, RZ ;  /* 0x0000000254067824 */ /* 0x000fe200078e00ff */
[----:B------:R-:W2:Y:S01]  /*62b0*/  LDC.64 R70, c[0x0][0x8a8] ;  /* 0x00022a00ff467b82 */ /* 0x000ea20000000a00 */
[----:B------:R-:W-:Y:S01]  /*62c0*/  LOP3.LUT R4, R4, 0x40, R7, 0xf8, !PT ;  /* 0x0000004004047812 */ /* 0x000fe200078ef807 */
[----:B------:R-:W-:Y:S01]  /*62d0*/  IMAD.MOV.U32 R36, RZ, RZ, RZ ;  /* 0x000000ffff247224 */ /* 0x000fe200078e00ff */
[----:B------:R-:W-:Y:S01]  /*62e0*/  LOP3.LUT R37, R37, 0x600000, RZ, 0xc0, !PT ;  /* 0x0060000025257812 */ /* 0x000fe200078ec0ff */
[----:B------:R-:W-:Y:S01]  /*62f0*/  IMAD.MOV.U32 R78, RZ, RZ, RZ ;  /* 0x000000ffff4e7224 */ /* 0x000fe200078e00ff */
[----:B------:R-:W-:-:S02]  /*6300*/  LOP3.LUT R84, R84, 0x2, RZ, 0xc0, !PT ;  /* 0x0000000254547812 */ /* 0x000fc400078ec0ff */
[----:B------:R-:W-:Y:S02]  /*6310*/  CS2R R80, SRZ ;  /* 0x0000000000507805 */ /* 0x000fe4000001ff00 */
[----:B------:R-:W-:Y:S01]  /*6320*/  LOP3.LUT R5, R5, 0x20, R6, 0x78, !PT ;  /* 0x0000002005057812 */ /* 0x000fe200078e7806 */
[----:B------:R-:W-:Y:S01]  /*6330*/  IMAD.U32 R85, RZ, RZ, UR4 ;  /* 0x00000004ff557e24 */ /* 0x000fe2000f8e00ff */
[----:B------:R-:W3:Y:S01]  /*6340*/  LDS R0, [UR44+0x300] ;  /* 0x0003002cff007984 */ /* 0x000ee20008000800 */
[----:B------:R-:W-:Y:S01]  /*6350*/  LOP3.LUT R4, R4, 0x200, R7, 0xf8, !PT ;  /* 0x0000020004047812 */ /* 0x000fe200078ef807 */
[----:B------:R-:W-:Y:S01]  /*6360*/  IMAD.MOV R79, RZ, RZ, -R84 ;  /* 0x000000ffff4f7224 */ /* 0x000fe200078e0a54 */
[----:B------:R-:W4:Y:S02]  /*6370*/  LDCU UR58, c[0x0][0x370] ;  /* 0x00006e00ff3a77ac */ /* 0x000f240008000800 */
[----:B------:R-:W-:Y:S01]  /*6380*/  LOP3.LUT R69, R4, R5, RZ, 0xfc, !PT ;  /* 0x0000000504457212 */ /* 0x000fe200078efcff */
[----:B------:R-:W1:Y:S01]  /*6390*/  LDCU UR43, c[0x0][0xb0c] ;  /* 0x00016180ff2b77ac */ /* 0x000e620008000800 */
[----:B------:R-:W1:Y:S01]  /*63a0*/  LDCU UR39, c[0x0][0xb30] ;  /* 0x00016600ff2777ac */ /* 0x000e620008000800 */
[----:B------:R-:W1:Y:S01]  /*63b0*/  LDCU.64 UR56, c[0x0][0x888] ;  /* 0x00011100ff3877ac */ /* 0x000e620008000a00 */
[----:B------:R-:W1:Y:S01]  /*63c0*/  LDCU.64 UR40, c[0x0][0xb28] ;  /* 0x00016500ff2877ac */ /* 0x000e620008000a00 */
[----:B------:R-:W1:Y:S01]  /*63d0*/  LDCU.64 UR60, c[0x0][0x890] ;  /* 0x00011200ff3c77ac */ /* 0x000e620008000a00 */
[----:B------:R-:W1:Y:S01]  /*63e0*/  LDCU.128 UR52, c[0x0][0xb10] ;  /* 0x00016200ff3477ac */ /* 0x000e620008000c00 */
[----:B------:R-:W1:Y:S01]  /*63f0*/  LDCU UR47, c[0x0][0x374] ;  /* 0x00006e80ff2f77ac */ /* 0x000e620008000800 */
[----:B------:R-:W-:Y:S01]  /*6400*/  UIADD3 UR62, UPT, UPT, UR44, 0x400, URZ ;  /* 0x000004002c3e7890 */ /* 0x000fe2000fffe0ff */
[----:B-1234-:R-:W-:-:S11]  /*6410*/  IMAD.IADD R37, R0, 0x1, R37 ;  /* 0x0000000100257824 */ /* 0x01efd600078e0225 */
.L_x_142:
[----:B------:R-:W-:Y:S02]  /*6420*/  LEA R3, R78, UR44, 0x3 ;  /* 0x0000002c4e037c11 */ /* 0x000fe4000f8e18ff */
[----:B------:R-:W-:Y:S02]  /*6430*/  SHF.L.U32 R0, R82, 0x1f, RZ ;  /* 0x0000001f52007819 */ /* 0x000fe400000006ff */
[----:B-1----:R-:W-:Y:S02]  /*6440*/  LEA R4, R78, UR44, 0x4 ;  /* 0x0000002c4e047c11 */ /* 0x002fe4000f8e20ff */
[----:B------:R-:W1:Y:S02]  /*6450*/  SYNCS.PHASECHK.TRANS64.TRYWAIT P0, [R3+URZ+0x250], R0 ;  /* 0x00025000030075a7 */ /* 0x000e6400080011ff */
[----:B-1----:R-:W-:Y:S05]  /*6460*/  @!P0 BRA `(.L_x_117) ;  /* 0x0000003c00588947 */ /* 0x002fea0003800000 */
.L_x_238:
        /* <DEDUP_REMOVED lines=8> */
[----:B--2---:R-:W-:Y:S11]  /*64f0*/  LOP3.LUT P0, RZ, R6, 0x1, RZ, 0xc0, !PT ;  /* 0x0000000106ff7812 */ /* 0x004ff6000780c0ff */
[----:B------:R-:W-:Y:S02]  /*6500*/  @!UPT UIADD3 URZ, UPT, UPT, URZ, URZ, URZ ;  /* 0x000000fffffff290 */ /* 0x000fe4000fffe0ff */
[----:B---3--:R-:W-:Y:S01]  /*6510*/  VOTEU.ANY UP1, P0 ;  /* 0x0000000000ff7886 */ /* 0x008fe20000020100 */
[----:B------:R-:W-:Y:S01]  /*6520*/  PLOP3.LUT P0, PT, PT, PT, UP1, 0x80, 0x8 ;  /* 0x000000000008781c */ /* 0x000fe20003f0f018 */
[----:B------:R-:W-:Y:S11]  /*6530*/  UP2UR UR46, UPR, URZ, 0x2 ;  /* 0x00000002ff2e7883 */ /* 0x000ff60008000000 */
[----:B------:R-:W-:Y:S01]  /*6540*/  @!UPT UIADD3 URZ, UPT, UPT, URZ, URZ, URZ ;  /* 0x000000fffffff290 */ /* 0x000fe2000fffe0ff */
[----:B-1----:R-:W-:Y:S02]  /*6550*/  @P0 SHF.R.U32.HI R0, RZ, 0x10, R5 ;  /* 0x00000010ff000819 */ /* 0x002fe40000011605 */
        /* <DEDUP_REMOVED lines=12> */
[----:B------:R-:W2:Y:S01]  /*6620*/  LDCU UR12, c[0x0][0xb20] ;  /* 0x00016400ff0c77ac */ /* 0x000ea20008000800 */
[----:B------:R-:W-:Y:S02]  /*6630*/  UIMAD.WIDE.U32 UR4, UR47, UR55, URZ ;  /* 0x000000372f0472a5 */ /* 0x000fe4000f8e00ff */
[----:B------:R-:W-:Y:S02]  /*6640*/  UIMAD.WIDE.U32 UR6, UR58, UR52, URZ ;  /* 0x000000343a0672a5 */ /* 0x000fe4000f8e00ff */
[----:B------:R-:W-:Y:S02]  /*6650*/  UISETP.NE.AND UP0, UPT, UR54, 0x1, UPT ;  /* 0x000000013600788c */ /* 0x000fe4000bf05270 */
[----:B------:R-:W-:Y:S02]  /*6660*/  UIMAD.WIDE.U32 UR8, UR37, UR55, URZ ;  /* 0x00000037250872a5 */ /* 0x000fe4000f8e00ff */
[----:B------:R-:W-:Y:S02]  /*6670*/  UIMAD.WIDE.U32 UR10, UR38, UR52, URZ ;  /* 0x00000034260a72a5 */ /* 0x000fe4000f8e00ff */
[----:B------:R-:W-:Y:S02]  /*6680*/  UISETP.NE.AND UP1, UPT, UR43, 0x1, UPT ;  /* 0x000000012b00788c */ /* 0x000fe4000bf25270 */
[----:B------:R-:W-:Y:S01]  /*6690*/  UISETP.NE.AND UP2, UPT, UR42, 0x1, UPT ;  /* 0x000000012a00788c */ /* 0x000fe2000bf45270 */
[----:B------:R-:W-:Y:S02]  /*66a0*/  UMOV UR4, UR5 ;  /* 0x0000000500047c82 */ /* 0x000fe40008000000 */
[----:B--2---:R-:W-:Y:S03]  /*66b0*/  USHF.R.U32.HI UR5, URZ, UR12, UR4 ;  /* 0x0000000cff057299 */ /* 0x004fe60008011604 */
[----:B------:R-:W-:Y:S02]  /*66c0*/  UMOV UR4, UR7 ;  /* 0x0000000700047c82 */ /* 0x000fe40008000000 */
[----:B------:R-:W-:Y:S02]  /*66d0*/  USHF.R.U32.HI UR7, URZ, UR53, UR4 ;  /* 0x00000035ff077299 */ /* 0x000fe40008011604 */
[----:B------:R-:W-:Y:S02]  /*66e0*/  USEL UR4, UR47, UR5, !UP0 ;  /* 0x000000052f047287 */ /* 0x000fe4000c000000 */
[----:B------:R-:W-:Y:S01]  /*66f0*/  USEL UR7, UR58, UR7, !UP1 ;  /* 0x000000073a077287 */ /* 0x000fe2000c800000 */
[----:B------:R-:W-:Y:S01]  /*6700*/  UMOV UR5, UR9 ;  /* 0x0000000900057c82 */ /* 0x000fe20008000000 */
[----:B------:R-:W-:Y:S02]  /*6710*/  UIMAD.WIDE.U32 UR8, UR4, UR40, URZ ;  /* 0x00000028040872a5 */ /* 0x000fe4000f8e00ff */
[----:B------:R-:W-:Y:S03]  /*6720*/  USHF.R.U32.HI UR6, URZ, UR12, UR5 ;  /* 0x0000000cff067299 */ /* 0x000fe60008011605 */
[----:B------:R-:W-:Y:S01]  /*6730*/  UMOV UR5, UR11 ;  /* 0x0000000b00057c82 */ /* 0x000fe20008000000 */
[----:B------:R-:W-:Y:S02]  /*6740*/  UIMAD.WIDE.U32 UR10, UR7, UR40, URZ ;  /* 0x00000028070a72a5 */ /* 0x000fe4000f8e00ff */
[----:B------:R-:W-:Y:S02]  /*6750*/  USHF.R.U32.HI UR12, URZ, UR53, UR5 ;  /* 0x00000035ff0c7299 */ /* 0x000fe40008011605 */
[----:B------:R-:W-:Y:S01]  /*6760*/  USEL UR6, UR37, UR6, !UP0 ;  /* 0x0000000625067287 */ /* 0x000fe2000c000000 */
[----:B------:R-:W-:Y:S02]  /*6770*/  UMOV UR5, UR9 ;  /* 0x0000000900057c82 */ /* 0x000fe40008000000 */
[----:B------:R-:W-:Y:S01]  /*6780*/  UMOV UR10, UR11 ;  /* 0x0000000b000a7c82 */ /* 0x000fe20008000000 */
[----:B------:R-:W-:Y:S02]  /*6790*/  @UP2 USHF.R.U32.HI UR4, URZ, UR41, UR5 ;  /* 0x00000029ff042299 */ /* 0x000fe40008011605 */
[----:B------:R-:W-:Y:S02]  /*67a0*/  @UP2 USHF.R.U32.HI UR7, URZ, UR41, UR10 ;  /* 0x00000029ff072299 */ /* 0x000fe4000801160a */
[----:B------:R-:W-:Y:S02]  /*67b0*/  UIMAD UR4, UR42, UR4, URZ ;  /* 0x000000042a0472a4 */ /* 0x000fe4000f8e02ff */
[----:B------:R-:W-:Y:S02]  /*67c0*/  UIMAD.WIDE.U32 UR10, UR6, UR40, URZ ;  /* 0x00000028060a72a5 */ /* 0x000fe4000f8e00ff */
[----:B------:R-:W-:Y:S02]  /*67d0*/  USEL UR5, UR38, UR12, !UP1 ;  /* 0x0000000c26057287 */ /* 0x000fe4000c800000 */
[----:B------:R-:W-:Y:S02]  /*67e0*/  UIMAD UR8, UR42, UR7, URZ ;  /* 0x000000072a0872a4 */ /* 0x000fe4000f8e02ff */
[----:B------:R-:W-:Y:S03]  /*67f0*/  UISETP.GE.AND UP0, UPT, UR6, UR4, UPT ;  /* 0x000000040600728c */ /* 0x000fe6000bf06270 */
[----:B------:R-:W-:Y:S01]  /*6800*/  UMOV UR4, UR11 ;  /* 0x0000000b00047c82 */ /* 0x000fe20008000000 */
[----:B------:R-:W-:Y:S02]  /*6810*/  UISETP.GE.OR UP0, UPT, UR5, UR8, UP0 ;  /* 0x000000080500728c */ /* 0x000fe40008706670 */
[----:B------:R-:W-:Y:S02]  /*6820*/  USHF.R.U32.HI UR4, URZ, UR41, UR4 ;  /* 0x00000029ff047299 */ /* 0x000fe40008011604 */
[----:B------:R-:W-:Y:S02]  /*6830*/  UIMAD.WIDE.U32 UR8, UR5, UR40, URZ ;  /* 0x00000028050872a5 */ /* 0x000fe4000f8e00ff */
[----:B------:R-:W-:Y:S02]  /*6840*/  USEL UR11, UR6, UR4, !UP2 ;  /* 0x00000004060b7287 */ /* 0x000fe4000d000000 */
[----:B------:R-:W-:Y:S02]  /*6850*/  UIADD3 UR8, UPT, UPT, -UR5, URZ, URZ ;  /* 0x000000ff05087290 */ /* 0x000fe4000fffe1ff */
[----:B------:R-:W-:Y:S01]  /*6860*/  UIADD3 UR10, UPT, UPT, -UR11, URZ, URZ ;  /* 0x000000ff0b0a7290 */ /* 0x000fe2000fffe1ff */
[----:B------:R-:W-:Y:S01]  /*6870*/  @!UP0 UMOV UR4, UR9 ;  /* 0x0000000900048c82 */ /* 0x000fe20008000000 */
[----:B------:R-:W-:Y:S02]  /*6880*/  UIADD3 UR9, UPT, UPT, -UR6, URZ, URZ ;  /* 0x000000ff06097290 */ /* 0x000fe4000fffe1ff */
[----:B------:R-:W-:Y:S02]  /*6890*/  @!UP0 USHF.R.U32.HI UR4, URZ, UR41, UR4 ;  /* 0x00000029ff048299 */ /* 0x000fe40008011604 */
[----:B------:R-:W-:Y:S02]  /*68a0*/  UIMAD UR10, UR42, UR10, UR6 ;  /* 0x0000000a2a0a72a4 */ /* 0x000fe4000f8e0206 */
[----:B------:R-:W-:Y:S04]  /*68b0*/  @!UP0 USEL UR4, UR5, UR4, !UP2 ;  /* 0x0000000405048287 */ /* 0x000fe8000d000000 */
[----:B------:R-:W-:Y:S02]  /*68c0*/  @!UP0 UIMAD UR10, UR7, UR10, UR4 ;  /* 0x0000000a070a82a4 */ /* 0x000fe4000f8e0204 */
[----:B------:R-:W-:Y:S02]  /*68d0*/  @!UP0 UIADD3 UR11, UPT, UPT, UR11, -UR4, URZ ;  /* 0x800000040b0b8290 */ /* 0x000fe4000fffe0ff */
[----:B------:R-:W-:Y:S02]  /*68e0*/  UIMAD UR7, UR43, UR8, UR38 ;  /* 0x000000082b0772a4 */ /* 0x000fe4000f8e0226 */
[----:B------:R-:W-:Y:S02]  /*68f0*/  @!UP0 UIMAD UR6, UR11, UR42, UR5 ;  /* 0x0000002a0b0682a4 */ /* 0x000fe4000f8e0205 */
[----:B------:R-:W-:Y:S01]  /*6900*/  UIMAD UR4, UR54, UR9, UR37 ;  /* 0x00000009360472a4 */ /* 0x000fe2000f8e0225 */
[----:B------:R-:W-:Y:S02]  /*6910*/  @!UP0 UMOV UR5, UR10 ;  /* 0x0000000a00058c82 */ /* 0x000fe40008000000 */
[----:B------:R-:W-:Y:S02]  /*6920*/  UIMAD UR38, UR5, UR43, UR7 ;  /* 0x0000002b052672a4 */ /* 0x000fe4000f8e0207 */
[----:B------:R-:W-:Y:S11]  /*6930*/  UIMAD UR37, UR6, UR54, UR4 ;  /* 0x00000036062572a4 */ /* 0x000ff6000f8e0204 */
[----:B------:R-:W-:Y:S01]  /*6940*/  @!UPT UIADD3 URZ, UPT, UPT, URZ, URZ, URZ ;  /* 0x000000fffffff290 */ /* 0x000fe2000fffe0ff */
.L_x_118:
[----:B------:R-:W-:Y:S01]  /*6950*/  UISETP.NE.AND UP0, UPT, UR39, 0x1, UPT ;  /* 0x000000012700788c */ /* 0x000fe2000bf05270 */
[----:B------:R-:W-:Y:S01]  /*6960*/  IADD3 R78, PT, PT, R78, 0x1, RZ ;  /* 0x000000014e4e7810 */ /* 0x000fe20007ffe0ff */
[----:B------:R-:W-:Y:S02]  /*6970*/  USHF.L.U32 UR50, UR16, 0x6, URZ ;  /* 0x0000000610327899 */ /* 0x000fe400080006ff */
[----:B------:R-:W-:Y:S07]  /*6980*/  USHF.L.U32 UR49, UR20, 0x7, URZ ;  /* 0x0000000714317899 */ /* 0x000fee00080006ff */
[----:B------:R-:W2:Y:S01]  /*6990*/  @!UP0 LDCU.128 UR12, c[0x0][0xb10] ;  /* 0x00016200ff0c87ac */ /* 0x000ea20008000c00 */
[----:B------:R-:W3:Y:S01]  /*69a0*/  @!UP0 LDCU UR5, c[0x0][0xb0c] ;  /* 0x00016180ff0587ac */ /* 0x000ee20008000800 */
[----:B------:R-:W4:Y:S01]  /*69b0*/  @!UP0 LDCU UR10, c[0x0][0xb20] ;  /* 0x00016400ff0a87ac */ /* 0x000f220008000800 */
[----:B--2---:R-:W-:Y:S02]  /*69c0*/  UIMAD.WIDE.U32 UR8, UR38, UR12, URZ ;  /* 0x0000000c260872a5 */ /* 0x004fe4000f8e00ff */
[----:B------:R-:W-:Y:S02]  /*69d0*/  UIMAD.WIDE.U32 UR6, UR37, UR15, URZ ;  /* 0x0000000f250672a5 */ /* 0x000fe4000f8e00ff */
[----:B------:R-:W-:Y:S03]  /*69e0*/  @!UP0 UISETP.NE.AND UP1, UPT, UR14, 0x1, UPT ;  /* 0x000000010e00888c */ /* 0x000fe6000bf25270 */
[----:B------:R-:W-:Y:S01]  /*69f0*/  @!UP0 UMOV UR4, UR9 ;  /* 0x0000000900048c82 */ /* 0x000fe20008000000 */
[----:B---3--:R-:W-:Y:S02]  /*6a00*/  @!UP0 UISETP.NE.AND UP2, UPT, UR5, 0x1, UPT ;  /* 0x000000010500888c */ /* 0x008fe4000bf45270 */
[----:B------:R-:W-:Y:S01]  /*6a10*/  @!UP0 USHF.R.U32.HI UR4, URZ, UR13, UR4 ;  /* 0x0000000dff048299 */ /* 0x000fe20008011604 */
[----:B------:R-:W-:Y:S02]  /*6a20*/  @!UP0 UMOV UR6, UR7 ;  /* 0x0000000700068c82 */ /* 0x000fe40008000000 */
[----:B----4-:R-:W-:Y:S02]  /*6a30*/  @!UP0 USHF.R.U32.HI UR6, URZ, UR10, UR6 ;  /* 0x0000000aff068299 */ /* 0x010fe40008011606 */
[----:B------:R-:W-:Y:S02]  /*6a40*/  @!UP0 USEL UR7, UR38, UR4, !UP2 ;  /* 0x0000000426078287 */ /* 0x000fe4000d000000 */
[----:B------:R-:W-:Y:S04]  /*6a50*/  @!UP0 USEL UR6, UR37, UR6, !UP1 ;  /* 0x0000000625068287 */ /* 0x000fe8000c800000 */
[----:B------:R-:W-:Y:S02]  /*6a60*/  @!UP0 UIADD3 UR4, UPT, UPT, -UR7, UR6, URZ ;  /* 0x0000000607048290 */ /* 0x000fe4000fffe1ff */
[----:B------:R-:W-:Y:S02]  /*6a70*/  @!UP0 UIADD3 UR6, UPT, UPT, UR7, -UR6, URZ ;  /* 0x8000000607068290 */ /* 0x000fe4000fffe0ff */
[----:B------:R-:W-:Y:S02]  /*6a80*/  @!UP0 UIMAD UR38, UR4, UR5, UR38 ;  /* 0x00000005042682a4 */ /* 0x000fe4000f8e0226 */
[----:B------:R-:W-:Y:S02]  /*6a90*/  @!UP0 UIMAD UR37, UR6, UR14, UR37 ;  /* 0x0000000e062582a4 */ /* 0x000fe4000f8e0225 */
[----:B------:R-:W-:Y:S09]  /*6aa0*/  ULOP3.LUT UP0, URZ, UR62, 0x1b0, URZ, 0xc0, !UPT ;  /* 0x000001b03eff7892 */ /* 0x000ff2000f80c0ff */
[----:B------:R-:W-:Y:S05]  /*6ab0*/  BRA.U !UP0, `(.L_x_119) ;  /* 0x0000000108407547 */ /* 0x000fea000b800000 */
[----:B------:R-:W2:Y:S01]  /*6ac0*/  LDCU.64 UR8, c[0x4][0x80] ;  /* 0x01001000ff0877ac */ /* 0x000ea20008000a00 */
[----:B------:R-:W-:Y:S01]  /*6ad0*/  MOV R3, 0x0 ;  /* 0x0000000000037802 */ /* 0x000fe20000000f00 */
[----:B------:R-:W-:Y:S02]  /*6ae0*/  HFMA2 R12, -RZ, RZ, 0, 5.9604644775390625e-08 ;  /* 0x00000001ff0c7431 */ /* 0x000fe400000001ff */
[----:B------:R-:W-:Y:S02]  /*6af0*/  IMAD.MOV.U32 R8, RZ, RZ, 0x70 ;  /* 0x00000070ff087424 */ /* 0x000fe400078e00ff */
[----:B------:R-:W-:Y:S01]  /*6b00*/  IMAD.MOV.U32 R13, RZ, RZ, RZ ;  /* 0x000000ffff0d7224 */ /* 0x000fe200078e00ff */
[----:B------:R-:W3:Y:S01]  /*6b10*/  LDCU.64 UR6, c[0x4][0x88] ;  /* 0x01001100ff0677ac */ /* 0x000ee20008000a00 */
[----:B------:R-:W4:Y:S01]  /*6b20*/  LDC.64 R2, c[0x4][R3] ;  /* 0x0100000003027b82 */ /* 0x000f220000000a00 */
[----:B------:R-:W1:Y:S01]  /*6b30*/  LDCU.64 UR4, c[0x4][0x8] ;  /* 0x01000100ff0477ac */ /* 0x000e620008000a00 */
[----:B--2---:R-:W-:Y:S01]  /*6b40*/  MOV R5, UR9 ;  /* 0x0000000900057c02 */ /* 0x004fe20008000f00 */
[----:B------:R-:W-:Y:S01]  /*6b50*/  IMAD.U32 R4, RZ, RZ, UR8 ;  /* 0x00000008ff047e24 */ /* 0x000fe2000f8e00ff */
[----:B---3--:R-:W-:Y:S01]  /*6b60*/  MOV R7, UR7 ;  /* 0x0000000700077c02 */ /* 0x008fe20008000f00 */
[----:B------:R-:W-:Y:S01]  /*6b70*/  IMAD.U32 R6, RZ, RZ, UR6 ;  /* 0x00000006ff067e24 */ /* 0x000fe2000f8e00ff */
[----:B-1----:R-:W-:Y:S01]  /*6b80*/  MOV R11, UR5 ;  /* 0x00000005000b7c02 */ /* 0x002fe20008000f00 */
[----:B------:R-:W-:Y:S02]  /*6b90*/  IMAD.U32 R10, RZ, RZ, UR4 ;  /* 0x00000004ff0a7e24 */ /* 0x000fe4000f8e00ff */
[----:B------:R-:W-:Y:S07]  /*6ba0*/  LEPC R20, `(.L_x_119) ;  /* 0x000000001014794e */ /* 0x000fee0000000000 */
[----:B----45:R-:W-:Y:S05]  /*6bb0*/  CALL.ABS.NOINC R2 ;  /* 0x0000000002007343 */ /* 0x030fea0003c00000 */
.L_x_119:
[----:B------:R-:W-:Y:S01]  /*6bc0*/  LOP3.LUT P0, RZ, R85, 0x1b0, RZ, 0xc0, !PT ;  /* 0x000001b055ff7812 */ /* 0x000fe2000780c0ff */
[----:B------:R-:W-:Y:S11]  /*6bd0*/  BSSY.RECONVERGENT B6, `(.L_x_120) ;  /* 0x0000013000067945 */ /* 0x000ff60003800200 */
[----:B------:R-:W-:Y:S01]  /*6be0*/  @!UPT UIADD3 URZ, UPT, UPT, URZ, URZ, URZ ;  /* 0x000000fffffff290 */ /* 0x000fe2000fffe0ff */
[----:B------:R-:W-:Y:S05]  /*6bf0*/  @!P0 BRA `(.L_x_121) ;  /* 0x0000000000408947 */ /* 0x000fea0003800000 */
        /* <DEDUP_REMOVED lines=16> */
.L_x_121:
[----:B------:R-:W-:Y:S05]  /*6d00*/  BSYNC.RECONVERGENT B6 ;  /* 0x0000000000067941 */ /* 0x000fea0003800200 */
.L_x_120:
[----:B------:R-:W-:Y:S01]  /*6d10*/  R2UR UR4, R77 ;  /* 0x000000004d0472ca */ /* 0x000fe200000e0000 */
[----:B------:R-:W-:Y:S01]  /*6d20*/  UISETP.NE.U32.AND UP0, UPT, UR60, URZ, UPT ;  /* 0x000000ff3c00728c */ /* 0x000fe2000bf05070 */
[----:B------:R-:W-:Y:S02]  /*6d30*/  ISETP.NE.U32.AND P4, PT, R72, RZ, PT ;  /* 0x000000ff4800720c */ /* 0x000fe40003f85070 */
[----:B------:R-:W-:Y:S01]  /*6d40*/  ISETP.NE.U32.AND P2, PT, RZ, UR56, PT ;  /* 0x00000038ff007c0c */ /* 0x000fe2000bf45070 */
[----:B------:R-:W-:Y:S01]  /*6d50*/  UISETP.NE.AND.EX UP1, UPT, UR61, URZ, UPT, UP0 ;  /* 0x000000ff3d00728c */ /* 0x000fe2000bf25300 */
[----:B------:R-:W-:Y:S01]  /*6d60*/  ISETP.NE.AND.EX P4, PT, R73, RZ, PT, P4 ;  /* 0x000000ff4900720c */ /* 0x000fe20003f85340 */
[----:B------:R-:W-:Y:S01]  /*6d70*/  UPLOP3.LUT UP0, UPT, UPT, UPT, UPT, 0x40, 0x4 ;  /* 0x000000000004789c */ /* 0x000fe20003f0e870 */
[----:B------:R-:W-:Y:S05]  /*6d80*/  ISETP.NE.AND.EX P2, PT, RZ, UR57, PT, P2 ;  /* 0x00000039ff007c0c */ /* 0x000fea000bf45320 */
[----:B------:R-:W-:Y:S06]  /*6d90*/  UISETP.NE.AND UP2, UPT, UR4, URZ, UPT ;  /* 0x000000ff0400728c */ /* 0x000fec000bf45270 */
[----:B------:R-:W-:Y:S05]  /*6da0*/  PLOP3.LUT P1, PT, PT, PT, UP2, 0x80, 0x8 ;  /* 0x000000000008781c */ /* 0x000fea0003f2f028 */
[----:B------:R-:W-:Y:S06]  /*6db0*/  @UP2 UPLOP3.LUT UP0, UPT, UPT, UPT, UP1, 0x80, 0x8 ;  /* 0x000000000008289c */ /* 0x000fec0003f0f010 */
[----:B------:R-:W-:Y:S01]  /*6dc0*/  PLOP3.LUT P0, PT, PT, PT, UP0, 0x80, 0x8 ;  /* 0x000000000008781c */ /* 0x000fe20003f0f008 */
[----:B------:R-:W-:Y:S01]  /*6dd0*/  @!UPT UIADD3 URZ, UPT, UPT, URZ, URZ, URZ ;  /* 0x000000fffffff290 */ /* 0x000fe2000fffe0ff */
[----:B------:R-:W-:Y:S11]  /*6de0*/  BRA.U !UP1, `(.L_x_122) ;  /* 0x00000001093c7547 */ /* 0x000ff6000b800000 */
[----:B------:R-:W-:Y:S01]  /*6df0*/  UISETP.NE.U32.AND UP0, UPT, UR56, URZ, UPT ;  /* 0x000000ff3800728c */ /* 0x000fe2000bf05070 */
[----:B-1----:R-:W-:Y:S01]  /*6e00*/  HFMA2 R0, -RZ, RZ, 0, 5.9604644775390625e-08 ;  /* 0x00000001ff007431 */ /* 0x002fe200000001ff */
[----:B------:R-:W1:Y:S01]  /*6e10*/  LDCU.64 UR8, c[0x0][0x358] ;  /* 0x00006b00ff0877ac */ /* 0x000e620008000a00 */
[----:B------:R-:W-:Y:S01]  /*6e20*/  IMAD.MOV.U32 R74, RZ, RZ, 0x1 ;  /* 0x00000001ff4a7424 */ /* 0x000fe200078e00ff */
[----:B------:R-:W-:Y:S06]  /*6e30*/  UISETP.NE.AND.EX UP0, UPT, UR57, URZ, UPT, UP0 ;  /* 0x000000ff3900728c */ /* 0x000fec000bf05300 */
[----:B------:R-:W-:Y:S05]  /*6e40*/  PLOP3.LUT P3, PT, PT, PT, UP0, 0x80, 0x8 ;  /* 0x000000000008781c */ /* 0x000fea0003f6f008 */
[----:B------:R-:W2:Y:S01]  /*6e50*/  @UP0 LDCU.64 UR4, c[0x0][0x888] ;  /* 0x00011100ff0407ac */ /* 0x000ea20008000a00 */
[----:B------:R-:W-:Y:S07]  /*6e60*/  @UP0 UIMAD UR6, UR36, UR60, URZ ;  /* 0x0000003c240602a4 */ /* 0x000fee000f8e02ff */
[----:B------:R-:W-:Y:S01]  /*6e70*/  @!P3 PRMT R74, R0, 0x7610, R74 ;  /* 0x00007610004ab816 */ /* 0x000fe2000000004a */
[----:B--2---:R-:W-:Y:S06]  /*6e80*/  @UP0 UIMAD.WIDE UR4, UR6, 0x4, UR4 ;  /* 0x00000004060408a5 */ /* 0x004fec000f8e0204 */
[----:B-----5:R-:W-:Y:S01]  /*6e90*/  IMAD.U32 R40, RZ, RZ, UR4 ;  /* 0x00000004ff287e24 */ /* 0x020fe2000f8e00ff */
[----:B------:R-:W-:Y:S04]  /*6ea0*/  MOV R41, UR5 ;  /* 0x0000000500297c02 */ /* 0x000fe80008000f00 */
[----:B------:R-:W2:Y:S01]  /*6eb0*/  @!UP0 LDCU UR4, c[0x0][0x880] ;  /* 0x00011000ff0487ac */ /* 0x000ea20008000800 */
[----:B-1----:R3:W5:Y:S02]  /*6ec0*/  @P3 LDG.E R40, desc[UR8][R40.64] ;  /* 0x0000000828283981 */ /* 0x002764000c1e1900 */
[----:B--23--:R-:W-:Y:S02]  /*6ed0*/  @!P3 IMAD.U32 R40, RZ, RZ, UR4 ;  /* 0x00000004ff28be24 */ /* 0x00cfe4000f8e00ff */
.L_x_122:
[----:B------:R-:W-:Y:S05]  /*6ee0*/  @!P4 BRA `(.L_x_123) ;  /* 0x000000000024c947 */ /* 0x000fea0003800000 */
[----:B------:R-:W-:Y:S01]  /*6ef0*/  ISETP.NE.U32.AND P3, PT, R70, RZ, PT ;  /* 0x000000ff4600720c */ /* 0x000fe20003f65070 */
[----:B------:R-:W2:Y:S03]  /*6f00*/  LDCU.64 UR4, c[0x0][0x358] ;  /* 0x00006b00ff0477ac */ /* 0x000ea60008000a00 */
[----:B------:R-:W-:Y:S11]  /*6f10*/  ISETP.NE.AND.EX P3, PT, R71, RZ, PT, P3 ;  /* 0x000000ff4700720c */ /* 0x000ff60003f65330 */
[----:B------:R-:W-:Y:S02]  /*6f20*/  @!UPT UIADD3 URZ, UPT, UPT, URZ, URZ, URZ ;  /* 0x000000fffffff290 */ /* 0x000fe4000fffe0ff */
[----:B------:R-:W3:Y:S01]  /*6f30*/  @P3 LDC.64 R2, c[0x0][0x8a8] ;  /* 0x00022a00ff023b82 */ /* 0x000ee20000000a00 */
[----:B-1----:R-:W-:Y:S04]  /*6f40*/  @P3 IMAD R0, R72, UR36, RZ ;  /* 0x0000002448003c24 */ /* 0x002fe8000f8e02ff */
[----:B---3--:R-:W-:Y:S05]  /*6f50*/  @P3 IMAD.WIDE R2, R0, 0x4, R2 ;  /* 0x0000000400023825 */ /* 0x008fea00078e0202 */
[----:B--2--5:R2:W5:Y:S02]  /*6f60*/  @P3 LDG.E R38, desc[UR4][R2.64] ;  /* 0x0000000402263981 */ /* 0x024564000c1e1900 */
[----:B--2---:R-:W3:Y:S02]  /*6f70*/  @!P3 LDC R38, c[0x0][0x8a0] ;  /* 0x00022800ff26bb82 */ /* 0x004ee40000000800 */
.L_x_123:
[----:B-----5:R-:W-:Y:S01]  /*6f80*/  ISETP.NE.AND P4, PT, R40, RZ, PT ;  /* 0x000000ff2800720c */ /* 0x020fe20003f85270 */
[----:B------:R-:W-:Y:S01]  /*6f90*/  BSSY B1, `(.L_x_124) ;  /* 0x0000042000017945 */ /* 0x000fe20003800000 */
[----:B------:R-:W-:Y:S01]  /*6fa0*/  SEL R6, RZ, 0xffffffff, P2 ;  /* 0xffffffffff067807 */ /* 0x000fe20001000000 */
[----:B------:R-:W-:Y:S01]  /*6fb0*/  IMAD.MOV.U32 R56, RZ, RZ, 0x1 ;  /* 0x00000001ff387424 */ /* 0x000fe200078e00ff */
[----:B------:R-:W-:Y:S02]  /*6fc0*/  LOP3.LUT P3, RZ, R74, 0xff, RZ, 0xc0, !PT ;  /* 0x000000ff4aff7812 */ /* 0x000fe4000786c0ff */
[----:B------:R-:W-:Y:S02]  /*6fd0*/  CS2R R46, SRZ ;  /* 0x00000000002e7805 */ /* 0x000fe4000001ff00 */
[----:B-1----:R-:W-:Y:S02]  /*6fe0*/  @P1 SEL R0, RZ, 0xffffffff, P4 ;  /* 0xffffffffff001807 */ /* 0x002fe40002000000 */
[----:B------:R-:W-:Y:S02]  /*6ff0*/  CS2R R44, SRZ ;  /* 0x00000000002c7805 */ /* 0x000fe4000001ff00 */
[----:B------:R-:W-:Y:S02]  /*7000*/  LEA R3, R81, UR44, 0x3 ;  /* 0x0000002c51037c11 */ /* 0x000fe4000f8e18ff */
[----:B------:R-:W-:Y:S02]  /*7010*/  CS2R R50, SRZ ;  /* 0x0000000000327805 */ /* 0x000fe4000001ff00 */
[----:B------:R-:W-:Y:S02]  /*7020*/  @P0 SEL R0, R6, R0, !P3 ;  /* 0x0000000006000207 */ /* 0x000fe40005800000 */
[----:B------:R-:W-:Y:S02]  /*7030*/  CS2R R48, SRZ ;  /* 0x0000000000307805 */ /* 0x000fe4000001ff00 */
[----:B------:R-:W-:Y:S02]  /*7040*/  LEA R43, R36, UR44, 0x3 ;  /* 0x0000002c242b7c11 */ /* 0x000fe4000f8e18ff */
[----:B------:R-:W-:Y:S02]  /*7050*/  @P1 LOP3.LUT R0, R0, 0x1, RZ, 0xc0, !PT ;  /* 0x0000000100001812 */ /* 0x000fe400078ec0ff */
[----:B------:R-:W-:Y:S02]  /*7060*/  SHF.L.U32 R4, R83, 0x1f, RZ ;  /* 0x0000001f53047819 */ /* 0x000fe400000006ff */
[----:B------:R-:W-:Y:S02]  /*7070*/  ISETP.NE.U32.OR P6, PT, R0, 0x1, !P1 ;  /* 0x000000010000780c */ /* 0x000fe40004fc5470 */
[----:B------:R-:W-:Y:S02]  /*7080*/  PLOP3.LUT P2, PT, PT, PT, UP1, 0x80, 0x8 ;  /* 0x000000000008781c */ /* 0x000fe40003f4f018 */
[----:B------:R-:W-:Y:S02]  /*7090*/  LEA.HI R39, R36, R36, RZ, 0x1 ;  /* 0x0000002424277211 */ /* 0x000fe400078f08ff */
[----:B------:R-:W-:Y:S02]  /*70a0*/  SEL R5, RZ, 0xffffffff, P4 ;  /* 0xffffffffff057807 */ /* 0x000fe40002000000 */
[----:B------:R-:W-:Y:S05]  /*70b0*/  P2R R2, PR, RZ, 0x40 ;  /* 0x00000040ff027803 */ /* 0x000fea0000000000 */
[----:B------:R-:W-:Y:S02]  /*70c0*/  @P6 SHF.L.U32 R0, R80, 0x1f, RZ ;  /* 0x0000001f50006819 */ /* 0x000fe400000006ff */
[----:B------:R-:W-:Y:S02]  /*70d0*/  @P2 SEL R5, R6, R5, !P3 ;  /* 0x0000000506052207 */ /* 0x000fe40005800000 */
[----:B------:R1:W2:Y:S02]  /*70e0*/  @P6 SYNCS.PHASECHK.TRANS64.TRYWAIT P1, [R3+URZ+0x220], R0 ;  /* 0x00022000030065a7 */ /* 0x0002a400080211ff */
[----:B------:R-:W-:Y:S04]  /*70f0*/  LOP3.LUT R5, R5, 0x1, RZ, 0xc0, !PT ;  /* 0x0000000105057812 */ /* 0x000fe800078ec0ff */
[----:B------:R-:W-:Y:S04]  /*7100*/  ISETP.NE.U32.AND P5, PT, R5, 0x1, PT ;  /* 0x000000010500780c */ /* 0x000fe80003fa5070 */
[----:B------:R-:W-:Y:S01]  /*7110*/  P2R R57, PR, RZ, 0x20 ;  /* 0x00000020ff397803 */ /* 0x000fe20000000000 */
[----:B------:R4:W3:Y:S01]  /*7120*/  SYNCS.PHASECHK.TRANS64.TRYWAIT P0, [R43+URZ+0x270], R4 ;  /* 0x000270042b0075a7 */ /* 0x0008e200080011ff */
[C---:B-1----:R-:W-:Y:S01]  /*7130*/  IMAD.SHL.U32 R0, R39.reuse, 0x40, RZ ;  /* 0x0000004027007824 */ /* 0x042fe200078e00ff */
[----:B------:R-:W-:Y:S04]  /*7140*/  LOP3.LUT R39, R39, 0xffe, RZ, 0xc0, !PT ;  /* 0x00000ffe27277812 */ /* 0x000fe800078ec0ff */
[----:B------:R-:W-:Y:S01]  /*7150*/  LOP3.LUT R0, R0, 0xffffff80, RZ, 0xc0, !PT ;  /* 0xffffff8000007812 */ /* 0x000fe200078ec0ff */
[----:B------:R-:W-:Y:S04]  /*7160*/  IMAD.IADD R39, R36, 0x1, -R39 ;  /* 0x0000000124277824 */ /* 0x000fe800078e0a27 */
[----:B------:R-:W-:Y:S04]  /*7170*/  IMAD.IADD R0, R37, 0x1, R0 ;  /* 0x0000000125007824 */ /* 0x000fe800078e0200 */
[----:B------:R-:W-:Y:S01]  /*7180*/  IMAD R39, R39, 0x100000, R0 ;  /* 0x0010000027277824 */ /* 0x000fe200078e0200 */
[----:B--2---:R-:W-:Y:S01]  /*7190*/  @P6 SEL R56, RZ, 0x1, !P1 ;  /* 0x00000001ff386807 */ /* 0x004fe20004800000 */
[----:B----4-:R-:W-:Y:S06]  /*71a0*/  @!P6 BRA `(.L_x_125) ;  /* 0x000000000080e947 */ /* 0x010fec0003800000 */
[----:B------:R-:W-:Y:S01]  /*71b0*/  @P5 IMAD R6, R81, 0x1000, R69 ;  /* 0x0000100051065824 */ /* 0x000fe200078e0245 */
[----:B------:R-:W-:Y:S01]  /*71c0*/  ISETP.NE.AND P1, PT, R56, RZ, PT ;  /* 0x000000ff3800720c */ /* 0x000fe20003f25270 */
[----:B------:R-:W-:Y:S01]  /*71d0*/  BSSY B0, `(.L_x_126) ;  /* 0x000000b000007945 */ /* 0x000fe20003800000 */
[----:B------:R-:W-:Y:S01]  /*71e0*/  CS2R R50, SRZ ;  /* 0x0000000000327805 */ /* 0x000fe2000001ff00 */
[----:B------:R-:W-:Y:S01]  /*71f0*/  @P5 VIADD R5, R6, UR44 ;  /* 0x0000002c06055c36 */ /* 0x000fe20008000000 */
[----:B------:R-:W-:Y:S02]  /*7200*/  CS2R R48, SRZ ;  /* 0x0000000000307805 */ /* 0x000fe4000001ff00 */
[----:B------:R-:W-:Y:S02]  /*7210*/  CS2R R46, SRZ ;  /* 0x00000000002e7805 */ /* 0x000fe4000001ff00 */
[----:B------:R-:W-:Y:S01]  /*7220*/  CS2R R44, SRZ ;  /* 0x00000000002c7805 */ /* 0x000fe2000001ff00 */
[----:B------:R-:W-:Y:S04]  /*7230*/  @P5 IMAD R5, R84, -0x10, R5 ;  /* 0xfffffff054055824 */ /* 0x000fe800078e0205 */
[----:B------:R-:W-:Y:S05]  /*7240*/  @P1 BRA `(.L_x_127) ;  /* 0x00000000000c1947 */ /* 0x000fea0003800000 */
[----:B------:R-:W-:Y:S04]  /*7250*/  SHF.L.U32 R0, R80, 0x1f, RZ ;  /* 0x0000001f50007819 */ /* 0x000fe800000006ff */
[----:B------:R-:W1:Y:S02]  /*7260*/  SYNCS.PHASECHK.TRANS64.TRYWAIT P1, [R3+URZ+0x220], R0 ;  /* 0x00022000030075a7 */ /* 0x000e6400080211ff */
[----:B-1----:R-:W-:Y:S05]  /*7270*/  @!P1 BRA `(.L_x_128) ;  /* 0x0000002c00e89947 */ /* 0x002fea0003800000 */
.L_x_127:
[----:B------:R-:W-:Y:S05]  /*7280*/  BSYNC B0 ;  /* 0x0000000000007941 */ /* 0x000fea0003800000 */
.L_x_126:
[----:B------:R-:W-:Y:S01]  /*7290*/  ISETP.NE.AND P1, PT, R57, RZ, PT ;  /* 0x000000ff3900720c */ /* 0x000fe20003f25270 */
[----:B-1----:R-:W-:Y:S02]  /*72a0*/  VIADD R3, R3, 0x230 ;  /* 0x0000023003037836 */ /* 0x002fe40000000000 */
[----:B------:R-:W-:Y:S02]  /*72b0*/  IMAD.U32 R0, RZ, RZ, UR45 ;  /* 0x0000002dff007e24 */ /* 0x000fe4000f8e00ff */
[----:B------:R-:W-:Y:S03]  /*72c0*/  VIADD R81, R81, 0x1 ;  /* 0x0000000151517836 */ /* 0x000fe60000000000 */
[----:B------:R-:W-:Y:S05]  /*72d0*/  PRMT R0, R0, 0x654, R3 ;  /* 0x0000065400007816 */ /* 0x000fea0000000003 */
[----:B------:R1:W2:Y:S04]  /*72e0*/  @P1 LDS.128 R48, [R6+UR44+0x400] ;  /* 0x0004002c06301984 */ /* 0x0002a80008000c00 */
[----:B------:R1:W4:Y:S01]  /*72f0*/  @P1 LDS.128 R44, [R5+0x410] ;  /* 0x00041000052c1984 */ /* 0x0003220000000c00 */
[C---:B------:R-:W-:Y:S01]  /*7300*/  ISETP.NE.AND P1, PT, R81.reuse, 0x2, PT ;  /* 0x000000025100780c */ /* 0x040fe20003f25270 */
[----:B------:R-:W-:Y:S01]  /*7310*/  @!PT LDS RZ, [RZ] ;  /* 0x00000000fffff984 */ /* 0x000fe20000000800 */
[----:B------:R-:W-:Y:S01]  /*7320*/  @!PT LDS RZ, [RZ] ;  /* 0x00000000fffff984 */ /* 0x000fe20000000800 */
[----:B------:R-:W-:Y:S01]  /*7330*/  @!PT LDS RZ, [RZ] ;  /* 0x00000000fffff984 */ /* 0x000fe20000000800 */
[----:B------:R-:W-:Y:S01]  /*7340*/  @!PT LDS RZ, [RZ] ;  /* 0x00000000fffff984 */ /* 0x000fe20000000800 */
[----:B------:R5:W-:Y:S06]  /*7350*/  MEMBAR.ALL.CTA ;  /* 0x0000000000007992 */ /* 0x000bec0000008000 */
[----:B-----5:R-:W5:Y:S01]  /*7360*/  FENCE.VIEW.ASYNC.S ;  /* 0x00000000000073c6 */ /* 0x020f620000000000 */
[----:B------:R-:W-:Y:S01]  /*7370*/  SEL R81, R81, RZ, P1 ;  /* 0x000000ff51517207 */ /* 0x000fe20000800000 */
[----:B-----5:R5:W-:Y:S02]  /*7380*/  SYNCS.ARRIVE.TRANS64.RED.A1T0 RZ, [R0+URZ], RZ ;  /* 0x000000ff00ff79a7 */ /* 0x020be400081004ff */
[----:B-----5:R-:W-:Y:S04]  /*7390*/  SEL R0, RZ, 0x1, P1 ;  /* 0x00000001ff007807 */ /* 0x020fe80000800000 */
[----:B-12---:R-:W-:Y:S02]  /*73a0*/  LOP3.LUT R80, R80, R0, RZ, 0x3c, !PT ;  /* 0x0000000050507212 */ /* 0x006fe400078e3cff */
.L_x_125:
[----:B------:R-:W-:Y:S05]  /*73b0*/  BSYNC B1 ;  /* 0x0000000000017941 */ /* 0x000fea0003800000 */
.L_x_124:
[----:B------:R-:W-:Y:S04]  /*73c0*/  SHF.R.U32.HI R0, RZ, 0x15, R39 ;  /* 0x00000015ff007819 */ /* 0x000fe80000011627 */
[----:B------:R-:W-:Y:S01]  /*73d0*/  LOP3.LUT P1, RZ, R0, 0x3, R75, 0x48, !PT ;  /* 0x0000000300ff7812 */ /* 0x000fe2000782484b */
[----:B------:R-:W-:Y:S01]  /*73e0*/  @!UPT UIADD3 URZ, UPT, UPT, URZ, URZ, URZ ;  /* 0x000000fffffff290 */ /* 0x000fe2000fffe0ff */
[----:B---3--:R-:W-:Y:S11]  /*73f0*/  @P0 BRA `(.L_x_129) ;  /* 0x0000000000080947 */ /* 0x008ff60003800000 */
[----:B------:R-:W1:Y:S02]  /*7400*/  SYNCS.PHASECHK.TRANS64.TRYWAIT P0, [R43+URZ+0x270], R4 ;  /* 0x000270042b0075a7 */ /* 0x000e6400080011ff */
[----:B-1----:R-:W-:Y:S05]  /*7410*/  @!P0 BRA `(.L_x_130) ;  /* 0x0000002c00948947 */ /* 0x002fea0003800000 */
.L_x_129:
        /* <DEDUP_REMOVED lines=8> */
[----:B------:R-:W5:Y:S01]  /*74a0*/  LDCU.64 UR4, c[0x4][0x10] ;  /* 0x01000200ff0477ac */ /* 0x000f620008000a00 */
[----:B--2---:R-:W-:Y:S01]  /*74b0*/  MOV R5, UR9 ;  /* 0x0000000900057c02 */ /* 0x004fe20008000f00 */
[----:B-1----:R-:W-:Y:S01]  /*74c0*/  IMAD.U32 R4, RZ, RZ, UR8 ;  /* 0x00000008ff047e24 */ /* 0x002fe2000f8e00ff */
[----:B---3--:R-:W-:Y:S01]  /*74d0*/  MOV R7, UR7 ;  /* 0x0000000700077c02 */ /* 0x008fe20008000f00 */
[----:B------:R-:W-:Y:S01]  /*74e0*/  IMAD.U32 R6, RZ, RZ, UR6 ;  /* 0x00000006ff067e24 */ /* 0x000fe2000f8e00ff */
[----:B-----5:R-:W-:Y:S01]  /*74f0*/  MOV R11, UR5 ;  /* 0x00000005000b7c02 */ /* 0x020fe20008000f00 */
[----:B------:R-:W-:Y:S02]  /*7500*/  IMAD.U32 R10, RZ, RZ, UR4 ;  /* 0x00000004ff0a7e24 */ /* 0x000fe4000f8e00ff */
[----:B------:R-:W-:Y:S07]  /*7510*/  LEPC R20, `(.L_x_131) ;  /* 0x000000001014794e */ /* 0x000fee0000000000 */
[----:B----4-:R-:W-:Y:S05]  /*7520*/  CALL.ABS.NOINC R14 ;  /* 0x000000000e007343 */ /* 0x010fea0003c00000 */
.L_x_131:
[----:B------:R-:W-:Y:S05]  /*7530*/  WARPSYNC.ALL ;  /* 0x0000000000007948 */ /* 0x000fea0003800000 */
[----:B------:R-:W-:Y:S01]  /*7540*/  R2UR UR4, R39 ;  /* 0x00000000270472ca */ /* 0x000fe200000e0000 */
[----:B------:R-:W-:Y:S01]  /*7550*/  BSSY.RECONVERGENT B0, `(.L_x_132) ;  /* 0x00000a0000007945 */ /* 0x000fe20003800200 */
[----:B------:R-:W-:Y:S02]  /*7560*/  ISETP.NE.AND P6, PT, R2, RZ, PT ;  /* 0x000000ff0200720c */ /* 0x000fe40003fc5270 */
[C---:B------:R-:W-:Y:S02]  /*7570*/  SHF.L.U32 R2, R48.reuse, 0x10, RZ ;  /* 0x0000001030027819 */ /* 0x040fe400000006ff */
[C---:B------:R-:W-:Y:S02]  /*7580*/  PRMT R3, R48.reuse, 0x8880, RZ ;  /* 0x0000888030037816 */ /* 0x040fe400000000ff */
[----:B------:R-:W-:Y:S02]  /*7590*/  SHF.L.U32 R41, R48, 0x8, RZ ;  /* 0x0000000830297819 */ /* 0x000fe400000006ff */
[----:B------:R-:W-:Y:S02]  /*75a0*/  SHF.L.U32 R42, R49, 0x10, RZ ;  /* 0x00000010312a7819 */ /* 0x000fe400000006ff */
[----:B------:R-:W-:Y:S01]  /*75b0*/  ISETP.NE.AND P0, PT, R86, RZ, PT ;  /* 0x000000ff5600720c */ /* 0x000fe20003f05270 */
[----:B-1----:R-:W-:Y:S01]  /*75c0*/  LDTM.16dp32bit_t0_t15.x32 R4, tmem[UR4] ;  /* 0x00000004000479ee */ /* 0x002fe20008a80000 */
[----:B------:R-:W1:Y:S01]  /*75d0*/  LDTM.16dp32bit_t16_t31.x32 R4, tmem[UR4+0x20] ;  /* 0x00002004000479ee */ /* 0x000e620008aa0000 */
[----:B------:R-:W-:Y:S01]  /*75e0*/  SHF.R.S32.HI R42, RZ, 0x18, R42 ;  /* 0x00000018ff2a7819 */ /* 0x000fe2000001142a */
[C---:B-1----:R-:W-:Y:S01]  /*75f0*/  IMAD R0, R38.reuse, R4, RZ ;  /* 0x0000000426007224 */ /* 0x042fe200078e02ff */
[----:B------:R-:W-:Y:S01]  /*7600*/  SHF.R.S32.HI R4, RZ, 0x18, R2 ;  /* 0x00000018ff047819 */ /* 0x000fe20000011402 */
[C---:B------:R-:W-:Y:S01]  /*7610*/  IMAD R2, R38.reuse, R5, RZ ;  /* 0x0000000526027224 */ /* 0x040fe200078e02ff */
[----:B------:R-:W-:Y:S01]  /*7620*/  SHF.R.S32.HI R5, RZ, 0x18, R41 ;  /* 0x00000018ff057819 */ /* 0x000fe20000011429 */
[----:B------:R-:W-:Y:S01]  /*7630*/  IMAD R0, R3, R40, R0 ;  /* 0x0000002803007224 */ /* 0x000fe200078e0200 */
[----:B------:R-:W-:Y:S01]  /*7640*/  PRMT R41, R49, 0x8880, RZ ;  /* 0x0000888031297816 */ /* 0x000fe200000000ff */
[----:B------:R-:W-:Y:S02]  /*7650*/  IMAD R3, R38, R6, RZ ;  /* 0x0000000626037224 */ /* 0x000fe400078e02ff */
[-C--:B------:R-:W-:Y:S01]  /*7660*/  IMAD R2, R4, R40.reuse, R2 ;  /* 0x0000002804027224 */ /* 0x080fe200078e0202 */
[----:B------:R-:W-:Y:S01]  /*7670*/  SHF.R.S32.HI R4, RZ, 0x18, R48 ;  /* 0x00000018ff047819 */ /* 0x000fe20000011430 */
[----:B------:R-:W-:Y:S02]  /*7680*/  IMAD R7, R38, R7, RZ ;  /* 0x0000000726077224 */ /* 0x000fe400078e02ff */
[-C--:B------:R-:W-:Y:S02]  /*7690*/  IMAD R3, R5, R40.reuse, R3 ;  /* 0x0000002805037224 */ /* 0x080fe400078e0203 */
[----:B------:R-:W-:Y:S02]  /*76a0*/  IMAD R7, R4, R40, R7 ;  /* 0x0000002804077224 */ /* 0x000fe400078e0207 */
[C---:B------:R-:W-:Y:S02]  /*76b0*/  IMAD R6, R38.reuse, R11, RZ ;  /* 0x0000000b26067224 */ /* 0x040fe400078e02ff */
[C---:B------:R-:W-:Y:S01]  /*76c0*/  IMAD R11, R38.reuse, R16, RZ ;  /* 0x00000010260b7224 */ /* 0x040fe200078e02ff */
[----:B------:R-:W-:Y:S01]  /*76d0*/  I2IP.S8.S32.SAT R52, R7, R3, RZ ;  /* 0x0000000307347239 */ /* 0x000fe200000014ff */
[C---:B------:R-:W-:Y:S02]  /*76e0*/  IMAD R16, R38.reuse, R21, RZ ;  /* 0x0000001526107224 */ /* 0x040fe400078e02ff */
[----:B------:R-:W-:Y:S01]  /*76f0*/  IMAD R21, R38, R26, RZ ;  /* 0x0000001a26157224 */ /* 0x000fe200078e02ff */
[----:B------:R-:W-:Y:S01]  /*7700*/  I2IP.S8.S32.SAT R52, R2, R0, R52 ;  /* 0x0000000002347239 */ /* 0x000fe20000001434 */
[C---:B------:R-:W-:Y:S01]  /*7710*/  IMAD R26, R38.reuse, R31, RZ ;  /* 0x0000001f261a7224 */ /* 0x040fe200078e02ff */
[----:B------:R-:W-:Y:S01]  /*7720*/  SHF.R.S32.HI R2, RZ, 0x18, R49 ;  /* 0x00000018ff027819 */ /* 0x000fe20000011431 */
[C---:B------:R-:W-:Y:S02]  /*7730*/  IMAD R3, R38.reuse, R8, RZ ;  /* 0x0000000826037224 */ /* 0x040fe400078e02ff */
[----:B------:R-:W-:Y:S02]  /*7740*/  IMAD.SHL.U32 R31, R49, 0x100, RZ ;  /* 0x00000100311f7824 */ /* 0x000fe400078e00ff */
[C---:B------:R-:W-:Y:S02]  /*7750*/  IMAD R8, R38.reuse, R13, RZ ;  /* 0x0000000d26087224 */ /* 0x040fe400078e02ff */
[C---:B------:R-:W-:Y:S01]  /*7760*/  IMAD R13, R38.reuse, R18, RZ ;  /* 0x00000012260d7224 */ /* 0x040fe200078e02ff */
[----:B------:R-:W-:Y:S01]  /*7770*/  SHF.R.S32.HI R0, RZ, 0x18, R31 ;  /* 0x00000018ff007819 */ /* 0x000fe2000001141f */
[----:B------:R-:W-:Y:S01]  /*7780*/  IMAD R18, R38, R23, RZ ;  /* 0x0000001726127224 */ /* 0x000fe200078e02ff */
[----:B------:R-:W-:Y:S01]  /*7790*/  SHF.L.U32 R31, R50, 0x10, RZ ;  /* 0x00000010321f7819 */ /* 0x000fe200000006ff */
[C---:B------:R-:W-:Y:S02]  /*77a0*/  IMAD R4, R38.reuse, R9, RZ ;  /* 0x0000000926047224 */ /* 0x040fe400078e02ff */
[C---:B------:R-:W-:Y:S01]  /*77b0*/  IMAD R23, R38.reuse, R28, RZ ;  /* 0x0000001c26177224 */ /* 0x040fe200078e02ff */
[----:B------:R-:W-:Y:S01]  /*77c0*/  SHF.R.S32.HI R31, RZ, 0x18, R31 ;  /* 0x00000018ff1f7819 */ /* 0x000fe2000001141f */
[C---:B------:R-:W-:Y:S02]  /*77d0*/  IMAD R7, R38.reuse, R12, RZ ;  /* 0x0000000c26077224 */ /* 0x040fe400078e02ff */
[----:B------:R-:W-:Y:S01]  /*77e0*/  IMAD R28, R38, R33, RZ ;  /* 0x00000021261c7224 */ /* 0x000fe200078e02ff */
[----:B------:R-:W-:Y:S01]  /*77f0*/  PRMT R33, R50, 0x8880, RZ ;  /* 0x0000888032217816 */ /* 0x000fe200000000ff */
[----:B------:R-:W-:Y:S02]  /*7800*/  IMAD R3, R41, R40, R3 ;  /* 0x0000002829037224 */ /* 0x000fe400078e0203 */
[C---:B------:R-:W-:Y:S02]  /*7810*/  IMAD R12, R38.reuse, R17, RZ ;  /* 0x00000011260c7224 */ /* 0x040fe400078e02ff */
[C---:B------:R-:W-:Y:S02]  /*7820*/  IMAD R5, R38.reuse, R10, RZ ;  /* 0x0000000a26057224 */ /* 0x040fe400078e02ff */
[----:B------:R-:W-:Y:S02]  /*7830*/  IMAD R17, R38, R22, RZ ;  /* 0x0000001626117224 */ /* 0x000fe400078e02ff */
[----:B------:R-:W-:Y:S02]  /*7840*/  IMAD R4, R42, R40, R4 ;  /* 0x000000282a047224 */ /* 0x000fe400078e0204 */
[C---:B------:R-:W-:Y:S02]  /*7850*/  IMAD R22, R38.reuse, R27, RZ ;  /* 0x0000001b26167224 */ /* 0x040fe400078e02ff */
[----:B------:R-:W-:Y:S01]  /*7860*/  IMAD R27, R38, R32, RZ ;  /* 0x00000020261b7224 */ /* 0x000fe200078e02ff */
[----:B------:R-:W-:Y:S01]  /*7870*/  SHF.L.U32 R32, R50, 0x8, RZ ;  /* 0x0000000832207819 */ /* 0x000fe200000006ff */
[-C--:B------:R-:W-:Y:S02]  /*7880*/  IMAD R5, R0, R40.reuse, R5 ;  /* 0x0000002800057224 */ /* 0x080fe400078e0205 */
[----:B------:R-:W-:Y:S01]  /*7890*/  IMAD.MOV.U32 R0, RZ, RZ, R33 ;  /* 0x000000ffff007224 */ /* 0x000fe200078e0021 */
[----:B------:R-:W-:Y:S01]  /*78a0*/  SHF.R.S32.HI R32, RZ, 0x18, R32 ;  /* 0x00000018ff207819 */ /* 0x000fe20000011420 */
[-C--:B------:R-:W-:Y:S01]  /*78b0*/  IMAD R6, R2, R40.reuse, R6 ;  /* 0x0000002802067224 */ /* 0x080fe200078e0206 */
[----:B------:R-:W-:Y:S01]  /*78c0*/  SHF.R.S32.HI R2, RZ, 0x18, R50 ;  /* 0x00000018ff027819 */ /* 0x000fe20000011432 */
[----:B------:R-:W-:Y:S01]  /*78d0*/  IMAD R7, R0, R40, R7 ;  /* 0x0000002800077224 */ /* 0x000fe200078e0207 */
[----:B------:R-:W-:Y:S01]  /*78e0*/  PRMT R0, R51, 0x8880, RZ ;  /* 0x0000888033007816 */ /* 0x000fe200000000ff */
[----:B------:R-:W-:Y:S01]  /*78f0*/  IMAD R9, R38, R14, RZ ;  /* 0x0000000e26097224 */ /* 0x000fe200078e02ff */
[----:B------:R-:W-:Y:S01]  /*7900*/  I2IP.S8.S32.SAT R6, R6, R5, RZ ;  /* 0x0000000506067239 */ /* 0x000fe200000014ff */
[-C--:B------:R-:W-:Y:S01]  /*7910*/  IMAD R8, R31, R40.reuse, R8 ;  /* 0x000000281f087224 */ /* 0x080fe200078e0208 */
[C---:B------:R-:W-:Y:S01]  /*7920*/  SHF.L.U32 R31, R51.reuse, 0x8, RZ ;  /* 0x00000008331f7819 */ /* 0x040fe200000006ff */
[----:B------:R-:W-:Y:S01]  /*7930*/  IMAD R10, R38, R15, RZ ;  /* 0x0000000f260a7224 */ /* 0x000fe200078e02ff */
[----:B------:R-:W-:Y:S01]  /*7940*/  I2IP.S8.S32.SAT R53, R4, R3, R6 ;  /* 0x0000000304357239 */ /* 0x000fe20000001406 */
[-C--:B------:R-:W-:Y:S01]  /*7950*/  IMAD R9, R32, R40.reuse, R9 ;  /* 0x0000002820097224 */ /* 0x080fe200078e0209 */
[----:B------:R-:W-:Y:S01]  /*7960*/  SHF.R.S32.HI R5, RZ, 0x18, R31 ;  /* 0x00000018ff057819 */ /* 0x000fe2000001141f */
[-C--:B------:R-:W-:Y:S01]  /*7970*/  IMAD R10, R2, R40.reuse, R10 ;  /* 0x00000028020a7224 */ /* 0x080fe200078e020a */
[----:B------:R-:W-:Y:S01]  /*7980*/  SHF.L.U32 R2, R51, 0x10, RZ ;  /* 0x0000001033027819 */ /* 0x000fe200000006ff */
[----:B------:R-:W-:Y:S01]  /*7990*/  IMAD R11, R0, R40, R11 ;  /* 0x00000028000b7224 */ /* 0x000fe200078e020b */
[----:B------:R-:W-:Y:S01]  /*79a0*/  SHF.R.S32.HI R0, RZ, 0x18, R51 ;  /* 0x00000018ff007819 */ /* 0x000fe20000011433 */
[C---:B------:R-:W-:Y:S01]  /*79b0*/  IMAD R15, R38.reuse, R20, RZ ;  /* 0x00000014260f7224 */ /* 0x040fe200078e02ff */
[----:B------:R-:W-:Y:S01]  /*79c0*/  SHF.R.S32.HI R2, RZ, 0x18, R2 ;  /* 0x00000018ff027819 */ /* 0x000fe20000011402 */
[C---:B------:R-:W-:Y:S01]  /*79d0*/  IMAD R14, R38.reuse, R19, RZ ;  /* 0x00000013260e7224 */ /* 0x040fe200078e02ff */
[C---:B----4-:R-:W-:Y:S01]  /*79e0*/  SHF.L.U32 R4, R45.reuse, 0x10, RZ ;  /* 0x000000102d047819 */ /* 0x050fe200000006ff */
[----:B------:R-:W-:Y:S01]  /*79f0*/  IMAD R19, R38, R24, RZ ;  /* 0x0000001826137224 */ /* 0x000fe200078e02ff */
[----:B------:R-:W-:Y:S01]  /*7a00*/  PRMT R3, R45, 0x8880, RZ ;  /* 0x000088802d037816 */ /* 0x000fe200000000ff */
[-C--:B------:R-:W-:Y:S01]  /*7a10*/  IMAD R12, R2, R40.reuse, R12 ;  /* 0x00000028020c7224 */ /* 0x080fe200078e020c */
[----:B------:R-:W-:Y:S01]  /*7a20*/  PRMT R2, R44, 0x8880, RZ ;  /* 0x000088802c027816 */ /* 0x000fe200000000ff */
[-C--:B------:R-:W-:Y:S01]  /*7a30*/  IMAD R13, R5, R40.reuse, R13 ;  /* 0x00000028050d7224 */ /* 0x080fe200078e020d */
[----:B------:R-:W-:Y:S01]  /*7a40*/  SHF.R.S32.HI R4, RZ, 0x18, R4 ;  /* 0x00000018ff047819 */ /* 0x000fe20000011404 */
[----:B------:R-:W-:Y:S01]  /*7a50*/  IMAD R14, R0, R40, R14 ;  /* 0x00000028000e7224 */ /* 0x000fe200078e020e */
[----:B------:R-:W-:Y:S01]  /*7a60*/  MOV R0, R2 ;  /* 0x0000000200007202 */ /* 0x000fe20000000f00 */
[----:B------:R-:W-:Y:S01]  /*7a70*/  IMAD.U32 R5, R44, 0x10000, RZ ;  /* 0x000100002c057824 */ /* 0x000fe200078e00ff */
[----:B------:R-:W-:Y:S01]  /*7a80*/  I2IP.S8.S32.SAT R9, R10, R9, RZ ;  /* 0x000000090a097239 */ /* 0x000fe200000014ff */
[----:B------:R-:W-:Y:S01]  /*7a90*/  IMAD R20, R38, R25, RZ ;  /* 0x0000001926147224 */ /* 0x000fe200078e02ff */
[----:B------:R-:W-:Y:S01]  /*7aa0*/  I2IP.S8.S32.SAT R13, R14, R13, RZ ;  /* 0x0000000d0e0d7239 */ /* 0x000fe200000014ff */
[----:B------:R-:W-:Y:S01]  /*7ab0*/  IMAD R15, R0, R40, R15 ;  /* 0x00000028000f7224 */ /* 0x000fe200078e020f */
[----:B------:R-:W-:Y:S01]  /*7ac0*/  SHF.R.S32.HI R2, RZ, 0x18, R5 ;  /* 0x00000018ff027819 */ /* 0x000fe20000011405 */
[----:B------:R-:W-:Y:S01]  /*7ad0*/  IMAD R24, R38, R29, RZ ;  /* 0x0000001d26187224 */ /* 0x000fe200078e02ff */
[----:B------:R-:W-:Y:S01]  /*7ae0*/  SHF.L.U32 R0, R44, 0x8, RZ ;  /* 0x000000082c007819 */ /* 0x000fe200000006ff */
[----:B------:R-:W-:Y:S01]  /*7af0*/  IMAD R25, R38, R30, RZ ;  /* 0x0000001e26197224 */ /* 0x000fe200078e02ff */
[----:B------:R-:W-:Y:S01]  /*7b00*/  I2IP.S8.S32.SAT R54, R8, R7, R9 ;  /* 0x0000000708367239 */ /* 0x000fe20000001409 */
[----:B------:R-:W-:Y:S01]  /*7b10*/  IMAD R16, R2, R40, R16 ;  /* 0x0000002802107224 */ /* 0x000fe200078e0210 */
[----:B------:R-:W-:Y:S01]  /*7b20*/  SHF.R.S32.HI R0, RZ, 0x18, R0 ;  /* 0x00000018ff007819 */ /* 0x000fe20000011400 */
[----:B------:R-:W-:Y:S01]  /*7b30*/  IMAD R29, R38, R34, RZ ;  /* 0x00000022261d7224 */ /* 0x000fe200078e02ff */
[----:B------:R-:W-:Y:S01]  /*7b40*/  SHF.R.S32.HI R2, RZ, 0x18, R44 ;  /* 0x00000018ff027819 */ /* 0x000fe2000001142c */
[----:B------:R-:W-:Y:S01]  /*7b50*/  IMAD.SHL.U32 R5, R45, 0x100, RZ ;  /* 0x000001002d057824 */ /* 0x000fe200078e00ff */
[----:B------:R-:W-:Y:S01]  /*7b60*/  I2IP.S8.S32.SAT R55, R12, R11, R13 ;  /* 0x0000000b0c377239 */ /* 0x000fe2000000140d */
[-C--:B------:R-:W-:Y:S02]  /*7b70*/  IMAD R17, R0, R40.reuse, R17 ;  /* 0x0000002800117224 */ /* 0x080fe400078e0211 */
[-C--:B------:R-:W-:Y:S01]  /*7b80*/  IMAD R18, R2, R40.reuse, R18 ;  /* 0x0000002802127224 */ /* 0x080fe200078e0212 */
[----:B------:R-:W-:Y:S01]  /*7b90*/  SHF.R.S32.HI R0, RZ, 0x18, R5 ;  /* 0x00000018ff007819 */ /* 0x000fe20000011405 */
[-C--:B------:R-:W-:Y:S01]  /*7ba0*/  IMAD R19, R3, R40.reuse, R19 ;  /* 0x0000002803137224 */ /* 0x080fe200078e0213 */
[----:B------:R-:W-:Y:S01]  /*7bb0*/  SHF.R.S32.HI R2, RZ, 0x18, R45 ;  /* 0x00000018ff027819 */ /* 0x000fe2000001142d */
[-C--:B------:R-:W-:Y:S01]  /*7bc0*/  IMAD R20, R4, R40.reuse, R20 ;  /* 0x0000002804147224 */ /* 0x080fe200078e0214 */
[----:B------:R-:W-:Y:S01]  /*7bd0*/  SHF.L.U32 R4, R46, 0x10, RZ ;  /* 0x000000102e047819 */ /* 0x000fe200000006ff */
[-C--:B------:R-:W-:Y:S01]  /*7be0*/  IMAD R21, R0, R40.reuse, R21 ;  /* 0x0000002800157224 */ /* 0x080fe200078e0215 */
[C---:B------:R-:W-:Y:S01]  /*7bf0*/  PRMT R0, R46.reuse, 0x8880, RZ ;  /* 0x000088802e007816 */ /* 0x040fe200000000ff */
[----:B------:R1:W-:Y:S01]  /*7c00*/  STS.128 [R69+UR44+0x2400], R52 ;  /* 0x0024003445007988 */ /* 0x0003e20008000c2c */
[----:B------:R-:W-:Y:S01]  /*7c10*/  SHF.L.U32 R3, R46, 0x8, RZ ;  /* 0x000000082e037819 */ /* 0x000fe200000006ff */
[-C--:B------:R-:W-:Y:S01]  /*7c20*/  IMAD R22, R2, R40.reuse, R22 ;  /* 0x0000002802167224 */ /* 0x080fe200078e0216 */
[----:B------:R-:W-:Y:S01]  /*7c30*/  SHF.R.S32.HI R2, RZ, 0x18, R4 ;  /* 0x00000018ff027819 */ /* 0x000fe20000011404 */
[-C--:B------:R-:W-:Y:S01]  /*7c40*/  IMAD R23, R0, R40.reuse, R23 ;  /* 0x0000002800177224 */ /* 0x080fe200078e0217 */
[----:B------:R-:W-:Y:S01]  /*7c50*/  SHF.R.S32.HI R3, RZ, 0x18, R3 ;  /* 0x00000018ff037819 */ /* 0x000fe20000011403 */
[----:B------:R-:W-:Y:S01]  /*7c60*/  IMAD R30, R38, R35, RZ ;  /* 0x00000023261e7224 */ /* 0x000fe200078e02ff */
[----:B------:R-:W-:Y:S01]  /*7c70*/  SHF.R.S32.HI R0, RZ, 0x18, R46 ;  /* 0x00000018ff007819 */ /* 0x000fe2000001142e */
[-C--:B------:R-:W-:Y:S01]  /*7c80*/  IMAD R24, R2, R40.reuse, R24 ;  /* 0x0000002802187224 */ /* 0x080fe200078e0218 */
[----:B------:R-:W-:Y:S01]  /*7c90*/  PRMT R2, R47, 0x8880, RZ ;  /* 0x000088802f027816 */ /* 0x000fe200000000ff */
[-C--:B------:R-:W-:Y:S01]  /*7ca0*/  IMAD R25, R3, R40.reuse, R25 ;  /* 0x0000002803197224 */ /* 0x080fe200078e0219 */
[C---:B------:R-:W-:Y:S01]  /*7cb0*/  SHF.L.U32 R3, R47.reuse, 0x10, RZ ;  /* 0x000000102f037819 */ /* 0x040fe200000006ff */
[----:B------:R-:W-:Y:S01]  /*7cc0*/  IMAD.SHL.U32 R4, R47, 0x100, RZ ;  /* 0x000001002f047824 */ /* 0x000fe200078e00ff */
[----:B------:R-:W-:Y:S01]  /*7cd0*/  SHF.R.S32.HI R5, RZ, 0x18, R47 ;  /* 0x00000018ff057819 */ /* 0x000fe2000001142f */
[-C--:B------:R-:W-:Y:S01]  /*7ce0*/  IMAD R26, R0, R40.reuse, R26 ;  /* 0x00000028001a7224 */ /* 0x080fe200078e021a */
[----:B------:R-:W-:Y:S01]  /*7cf0*/  SHF.R.S32.HI R3, RZ, 0x18, R3 ;  /* 0x00000018ff037819 */ /* 0x000fe20000011403 */
[-C--:B------:R-:W-:Y:S01]  /*7d00*/  IMAD R27, R2, R40.reuse, R27 ;  /* 0x00000028021b7224 */ /* 0x080fe200078e021b */
[----:B------:R-:W-:Y:S02]  /*7d10*/  SHF.R.S32.HI R4, RZ, 0x18, R4 ;  /* 0x00000018ff047819 */ /* 0x000fe40000011404 */
[----:B------:R-:W-:Y:S01]  /*7d20*/  I2IP.S8.S32.SAT R17, R18, R17, RZ ;  /* 0x0000001112117239 */ /* 0x000fe200000014ff */
[-C--:B------:R-:W-:Y:S01]  /*7d30*/  IMAD R28, R3, R40.reuse, R28 ;  /* 0x00000028031c7224 */ /* 0x080fe200078e021c */
[----:B------:R-:W-:Y:S01]  /*7d40*/  I2IP.S8.S32.SAT R21, R22, R21, RZ ;  /* 0x0000001516157239 */ /* 0x000fe200000014ff */
[-C--:B------:R-:W-:Y:S01]  /*7d50*/  IMAD R29, R4, R40.reuse, R29 ;  /* 0x00000028041d7224 */ /* 0x080fe200078e021d */
[----:B------:R-:W-:Y:S01]  /*7d60*/  I2IP.S8.S32.SAT R16, R16, R15, R17 ;  /* 0x0000000f10107239 */ /* 0x000fe20000001411 */
[----:B------:R-:W-:Y:S01]  /*7d70*/  IMAD R30, R5, R40, R30 ;  /* 0x00000028051e7224 */ /* 0x000fe200078e021e */
[----:B------:R-:W-:Y:S02]  /*7d80*/  I2IP.S8.S32.SAT R17, R20, R19, R21 ;  /* 0x0000001314117239 */ /* 0x000fe40000001415 */
[----:B------:R-:W-:Y:S02]  /*7d90*/  I2IP.S8.S32.SAT R18, R26, R25, RZ ;  /* 0x000000191a127239 */ /* 0x000fe400000014ff */
[----:B------:R-:W-:Y:S02]  /*7da0*/  I2IP.S8.S32.SAT R19, R30, R29, RZ ;  /* 0x0000001d1e137239 */ /* 0x000fe400000014ff */
[----:B------:R-:W-:Y:S02]  /*7db0*/  IADD3 R2, PT, PT, R69, UR44, RZ ;  /* 0x0000002c45027c10 */ /* 0x000fe4000fffe0ff */
[----:B------:R-:W-:Y:S02]  /*7dc0*/  SHF.L.U32 R0, R79, 0x4, RZ ;  /* 0x000000044f007819 */ /* 0x000fe400000006ff */
[----:B------:R-:W-:Y:S02]  /*7dd0*/  I2IP.S8.S32.SAT R18, R24, R23, R18 ;  /* 0x0000001718127239 */ /* 0x000fe40000001412 */
[----:B------:R-:W-:Y:S02]  /*7de0*/  I2IP.S8.S32.SAT R19, R28, R27, R19 ;  /* 0x0000001b1c137239 */ /* 0x000fe40000001413 */
[----:B------:R-:W-:Y:S02]  /*7df0*/  IADD3 R87, PT, PT, R2, R0, RZ ;  /* 0x0000000002577210 */ /* 0x000fe40007ffe0ff */
[----:B------:R-:W-:Y:S02]  /*7e00*/  LEA R3, R81, UR44, 0x3 ;  /* 0x0000002c51037c11 */ /* 0x000fe4000f8e18ff */
[----:B------:R-:W-:Y:S01]  /*7e10*/  @P6 SHF.L.U32 R4, R80, 0x1f, RZ ;  /* 0x0000001f50046819 */ /* 0x000fe200000006ff */
[----:B------:R1:W-:Y:S01]  /*7e20*/  STS.128 [R87+0x2410], R16 ;  /* 0x0024101057007388 */ /* 0x0003e20000000c00 */
[----:B------:R-:W-:Y:S01]  /*7e30*/  @!PT LDS RZ, [RZ] ;  /* 0x00000000fffff984 */ /* 0x000fe20000000800 */
[----:B------:R-:W-:Y:S01]  /*7e40*/  @!PT LDS RZ, [RZ] ;  /* 0x00000000fffff984 */ /* 0x000fe20000000800 */
[----:B------:R-:W-:Y:S01]  /*7e50*/  @!PT LDS RZ, [RZ] ;  /* 0x00000000fffff984 */ /* 0x000fe20000000800 */
[----:B------:R-:W-:Y:S01]  /*7e60*/  @!PT LDS RZ, [RZ] ;  /* 0x00000000fffff984 */ /* 0x000fe20000000800 */
[----:B------:R2:W-:Y:S07]  /*7e70*/  MEMBAR.ALL.CTA ;  /* 0x0000000000007992 */ /* 0x0005ee0000008000 */
[----:B--2---:R-:W2:Y:S02]  /*7e80*/  FENCE.VIEW.ASYNC.S ;  /* 0x00000000000073c6 */ /* 0x004ea40000000000 */
[----:B--2---:R-:W-:Y:S06]  /*7e90*/  BAR.SYNC.DEFER_BLOCKING 0x1, 0x80 ;  /* 0x0042000000007b1d */ /* 0x004fec0000010000 */
[----:B------:R-:W-:Y:S05]  /*7ea0*/  @P0 BRA `(.L_x_133) ;  /* 0x0000000000280947 */ /* 0x000fea0003800000 */
[----:B------:R-:W2:Y:S01]  /*7eb0*/  LDCU.64 UR6, c[0x0][0x348] ;  /* 0x00006900ff0677ac */ /* 0x000ea20008000a00 */
[----:B------:R-:W-:Y:S01]  /*7ec0*/  UIADD3 UR4, UPT, UPT, UR44, 0x2400, URZ ;  /* 0x000024002c047890 */ /* 0x000fe2000fffe0ff */
[----:B------:R-:W-:Y:S05]  /*7ed0*/  UMOV UR51, UR36 ;  /* 0x0000002400337c82 */ /* 0x000fea0008000000 */
[----:B------:R-:W-:Y:S04]  /*7ee0*/  MOV R85, UR4 ;  /* 0x0000000400557c02 */ /* 0x000fe80008000f00 */
[----:B------:R-:W-:Y:S01]  /*7ef0*/  R2UR UR48, R85 ;  /* 0x00000000553072ca */ /* 0x000fe200000e0000 */
[----:B--2---:R-:W-:Y:S04]  /*7f00*/  UIADD3 UR4, UP0, UPT, UR6, 0x680, URZ ;  /* 0x0000068006047890 */ /* 0x004fe8000ff1e0ff */
[----:B------:R-:W-:Y:S09]  /*7f10*/  UIADD3.X UR5, UPT, UPT, URZ, UR7, URZ, UP0, !UPT ;  /* 0x00000007ff057290 */ /* 0x000ff200087fe4ff */
[----:B------:R2:W-:Y:S01]  /*7f20*/  UTMASTG.3D [UR48], [UR4] ;  /* 0x00000030040073b5 */ /* 0x0005e20008010000 */
[----:B------:R0:W-:Y:S01]  /*7f30*/  UTMACMDFLUSH ;  /* 0x00000000000079b7 */ /* 0x0001e20000000000 */
[----:B--2---:R-:W-:Y:S04]  /*7f40*/  DEPBAR.LE SB0, 0x1 ;  /* 0x000080400000791a */ /* 0x004fe80000000000 */
.L_x_133:
[----:B------:R-:W-:Y:S05]  /*7f50*/  BSYNC.RECONVERGENT B0 ;  /* 0x0000000000007941 */ /* 0x000fea0003800200 */
.L_x_132:
[----:B------:R-:W-:Y:S06]  /*7f60*/  BAR.SYNC.DEFER_BLOCKING 0x1, 0x80 ;  /* 0x0042000000007b1d */ /* 0x000fec0000010000 */
[----:B------:R-:W2:Y:S01]  /*7f70*/  @P6 SYNCS.PHASECHK.TRANS64.TRYWAIT P0, [R3+URZ+0x220], R4 ;  /* 0x00022004030065a7 */ /* 0x000ea200080011ff */
[----:B------:R-:W-:Y:S01]  /*7f80*/  BSSY B1, `(.L_x_134) ;  /* 0x000001f000017945 */ /* 0x000fe20003800000 */
[----:B--2---:R-:W-:Y:S03]  /*7f90*/  @P6 SEL R56, RZ, 0x1, !P0 ;  /* 0x00000001ff386807 */ /* 0x004fe60004000000 */
[----:B------:R-:W-:Y:S05]  /*7fa0*/  @!P6 BRA `(.L_x_135) ;  /* 0x000000000070e947 */ /* 0x000fea0003800000 */
[----:B------:R-:W-:Y:S01]  /*7fb0*/  ISETP.NE.AND P1, PT, R57, RZ, PT ;  /* 0x000000ff3900720c */ /* 0x000fe20003f25270 */
[----:B------:R-:W-:Y:S01]  /*7fc0*/  BSSY B0, `(.L_x_136) ;  /* 0x0000008000007945 */ /* 0x000fe20003800000 */
[----:B------:R-:W-:Y:S11]  /*7fd0*/  ISETP.NE.AND P0, PT, R56, RZ, PT ;  /* 0x000000ff3800720c */ /* 0x000ff60003f05270 */
[----:B------:R-:W-:Y:S04]  /*7fe0*/  @P1 IMAD R2, R81, 0x1000, R2 ;  /* 0x0000100051021824 */ /* 0x000fe800078e0202 */
[----:B------:R-:W-:Y:S01]  /*7ff0*/  @P1 IMAD.IADD R4, R0, 0x1, R2 ;  /* 0x0000000100041824 */ /* 0x000fe200078e0202 */
[----:B------:R-:W-:Y:S06]  /*8000*/  @P0 BRA `(.L_x_137) ;  /* 0x00000000000c0947 */ /* 0x000fec0003800000 */
[----:B------:R-:W-:Y:S04]  /*8010*/  SHF.L.U32 R0, R80, 0x1f, RZ ;  /* 0x0000001f50007819 */ /* 0x000fe800000006ff */
[----:B------:R-:W2:Y:S02]  /*8020*/  SYNCS.PHASECHK.TRANS64.TRYWAIT P0, [R3+URZ+0x220], R0 ;  /* 0x00022000030075a7 */ /* 0x000ea400080011ff */
[----:B--2---:R-:W-:Y:S05]  /*8030*/  @!P0 BRA `(.L_x_138) ;  /* 0x0000002000a08947 */ /* 0x004fea0003800000 */
.L_x_137:
[----:B------:R-:W-:Y:S05]  /*8040*/  BSYNC B0 ;  /* 0x0000000000007941 */ /* 0x000fea0003800000 */
.L_x_136:
[----:B------:R-:W-:Y:S01]  /*8050*/  ISETP.NE.AND P0, PT, R57, RZ, PT ;  /* 0x000000ff3900720c */ /* 0x000fe20003f05270 */
[----:B--2---:R-:W-:Y:S02]  /*8060*/  VIADD R3, R3, 0x230 ;  /* 0x0000023003037836 */ /* 0x004fe40000000000 */
[----:B------:R-:W-:Y:S02]  /*8070*/  IMAD.U32 R0, RZ, RZ, UR45 ;  /* 0x0000002dff007e24 */ /* 0x000fe4000f8e00ff */
[----:B------:R-:W-:Y:S03]  /*8080*/  VIADD R81, R81, 0x1 ;  /* 0x0000000151517836 */ /* 0x000fe60000000000 */
[----:B------:R-:W-:Y:S05]  /*8090*/  PRMT R0, R0, 0x654, R3 ;  /* 0x0000065400007816 */ /* 0x000fea0000000003 */
[----:B------:R2:W3:Y:S04]  /*80a0*/  @P0 LDS.128 R48, [R2+0x400] ;  /* 0x0004000002300984 */ /* 0x0004e80000000c00 */
        /* <DEDUP_REMOVED lines=11> */
[----:B--23--:R-:W-:Y:S02]  /*8160*/  LOP3.LUT R80, R80, R0, RZ, 0x3c, !PT ;  /* 0x0000000050507212 */ /* 0x00cfe400078e3cff */
.L_x_135:
[----:B------:R-:W-:Y:S05]  /*8170*/  BSYNC B1 ;  /* 0x0000000000017941 */ /* 0x000fea0003800000 */
.L_x_134:
[----:B------:R-:W-:Y:S05]  /*8180*/  VIADD R0, R39, 0x40 ;  /* 0x0000004027007836 */ /* 0x000fea0000000000 */
[----:B------:R-:W-:Y:S04]  /*8190*/  SHF.R.U32.HI R0, RZ, 0x15, R0 ;  /* 0x00000015ff007819 */ /* 0x000fe80000011600 */
[----:B------:R-:W-:Y:S11]  /*81a0*/  LOP3.LUT P0, RZ, R0, 0x3, R75, 0x48, !PT ;  /* 0x0000000300ff7812 */ /* 0x000ff6000780484b */
[----:B------:R-:W-:Y:S02]  /*81b0*/  @!UPT UIADD3 URZ, UPT, UPT, URZ, URZ, URZ ;  /* 0x000000fffffff290 */ /* 0x000fe4000fffe0ff */
[----:B------:R-:W-:Y:S05]  /*81c0*/  @!P0 BRA `(.L_x_139) ;  /* 0x0000000000408947 */ /* 0x000fea0003800000 */
[----:B------:R-:W2:Y:S01]  /*81d0*/  LDCU.64 UR8, c[0x4][0x70] ;  /* 0x01000e00ff0877ac */ /* 0x000ea20008000a00 */
[----:B------:R-:W-:Y:S01]  /*81e0*/  MOV R3, 0x0 ;  /* 0x0000000000037802 */ /* 0x000fe20000000f00 */
[----:B------:R-:W-:Y:S02]  /*81f0*/  HFMA2 R12, -RZ, RZ, 0, 5.9604644775390625e-08 ;  /* 0x00000001ff0c7431 */ /* 0x000fe400000001ff */
[----:B------:R-:W-:Y:S02]  /*8200*/  IMAD.MOV.U32 R8, RZ, RZ, 0x192 ;  /* 0x00000192ff087424 */ /* 0x000fe400078e00ff */
[----:B------:R-:W-:Y:S01]  /*8210*/  IMAD.MOV.U32 R13, RZ, RZ, RZ ;  /* 0x000000ffff0d7224 */ /* 0x000fe200078e00ff */
[----:B------:R-:W3:Y:S01]  /*8220*/  LDCU.64 UR6, c[0x4][0x78] ;  /* 0x01000f00ff0677ac */ /* 0x000ee20008000a00 */
[----:B------:R-:W1:Y:S01]  /*8230*/  LDC.64 R2, c[0x4][R3] ;  /* 0x0100000003027b82 */ /* 0x000e620000000a00 */
[----:B------:R-:W5:Y:S01]  /*8240*/  LDCU.64 UR4, c[0x4][0x10] ;  /* 0x01000200ff0477ac */ /* 0x000f620008000a00 */
[----:B--2---:R-:W-:Y:S01]  /*8250*/  MOV R5, UR9 ;  /* 0x0000000900057c02 */ /* 0x004fe20008000f00 */
[----:B------:R-:W-:Y:S01]  /*8260*/  IMAD.U32 R4, RZ, RZ, UR8 ;  /* 0x00000008ff047e24 */ /* 0x000fe2000f8e00ff */
[----:B---3--:R-:W-:Y:S01]  /*8270*/  MOV R7, UR7 ;  /* 0x0000000700077c02 */ /* 0x008fe20008000f00 */
[----:B------:R-:W-:Y:S01]  /*8280*/  IMAD.U32 R6, RZ, RZ, UR6 ;  /* 0x00000006ff067e24 */ /* 0x000fe2000f8e00ff */
[----:B-----5:R-:W-:Y:S01]  /*8290*/  MOV R11, UR5 ;  /* 0x00000005000b7c02 */ /* 0x020fe20008000f00 */
[----:B------:R-:W-:Y:S02]  /*82a0*/  IMAD.U32 R10, RZ, RZ, UR4 ;  /* 0x00000004ff0a7e24 */ /* 0x000fe4000f8e00ff */
[----:B------:R-:W-:Y:S07]  /*82b0*/  LEPC R20, `(.L_x_139) ;  /* 0x000000001014794e */ /* 0x000fee0000000000 */
[----:B-1--4-:R-:W-:Y:S05]  /*82c0*/  CALL.ABS.NOINC R2 ;  /* 0x0000000002007343 */ /* 0x012fea0003c00000 */
.L_x_139:
[----:B------:R-:W-:Y:S01]  /*82d0*/  ISETP.NE.AND P0, PT, R86, RZ, PT ;  /* 0x000000ff5600720c */ /* 0x000fe20003f05270 */
[----:B------:R-:W-:Y:S05]  /*82e0*/  WARPSYNC.ALL ;  /* 0x0000000000007948 */ /* 0x000fea0003800000 */
[----:B------:R-:W-:Y:S01]  /*82f0*/  IMAD.SHL.U32 R66, R49, 0x100, RZ ;  /* 0x0000010031427824 */ /* 0x000fe200078e00ff */
[----:B------:R-:W-:Y:S01]  /*8300*/  R2UR UR4, R39 ;  /* 0x00000000270472ca */ /* 0x000fe200000e0000 */
[----:B------:R-:W-:Y:S01]  /*8310*/  IMAD.SHL.U32 R60, R51, 0x100, RZ ;  /* 0x00000100333c7824 */ /* 0x000fe200078e00ff */
[C---:B------:R-:W-:Y:S01]  /*8320*/  SHF.L.U32 R2, R48.reuse, 0x10, RZ ;  /* 0x0000001030027819 */ /* 0x040fe200000006ff */
[----:B-1--4-:R-:W-:Y:S01]  /*8330*/  IMAD.SHL.U32 R54, R45, 0x100, RZ ;  /* 0x000001002d367824 */ /* 0x012fe200078e00ff */
[C---:B------:R-:W-:Y:S01]  /*8340*/  PRMT R0, R48.reuse, 0x8880, RZ ;  /* 0x0000888030007816 */ /* 0x040fe200000000ff */
[----:B------:R-:W-:Y:S01]  /*8350*/  BSSY.RECONVERGENT B0, `(.L_x_140) ;  /* 0x000009f000007945 */ /* 0x000fe20003800200 */
[----:B------:R-:W-:Y:S02]  /*8360*/  SHF.L.U32 R3, R48, 0x8, RZ ;  /* 0x0000000830037819 */ /* 0x000fe400000006ff */
[----:B------:R-:W-:Y:S02]  /*8370*/  SHF.R.S32.HI R2, RZ, 0x18, R2 ;  /* 0x00000018ff027819 */ /* 0x000fe40000011402 */
[----:B------:R-:W-:Y:S02]  /*8380*/  PRMT R68, R49, 0x8880, RZ ;  /* 0x0000888031447816 */ /* 0x000fe400000000ff */
[----:B------:R-:W-:Y:S01]  /*8390*/  SHF.R.S32.HI R3, RZ, 0x18, R3 ;  /* 0x00000018ff037819 */ /* 0x000fe20000011403 */
[----:B------:R-:W-:Y:S01]  /*83a0*/  LDTM.16dp32bit_t0_t15.x32 R4, tmem[UR4+0x40] ;  /* 0x00004004000479ee */ /* 0x000fe20008a80000 */
[----:B------:R-:W1:Y:S01]  /*83b0*/  LDTM.16dp32bit_t16_t31.x32 R4, tmem[UR4+0x60] ;  /* 0x00006004000479ee */ /* 0x000e620008aa0000 */
[----:B------:R-:W-:Y:S01]  /*83c0*/  NOP ;  /* 0x0000000000007918 */ /* 0x000fe20000000000 */
[C---:B------:R-:W-:Y:S02]  /*83d0*/  SHF.L.U32 R63, R50.reuse, 0x8, RZ ;  /* 0x00000008323f7819 */ /* 0x040fe400000006ff */
[C---:B------:R-:W-:Y:S02]  /*83e0*/  PRMT R62, R51.reuse, 0x8880, RZ ;  /* 0x00008880333e7816 */ /* 0x040fe400000000ff */
[----:B------:R-:W-:Y:S02]  /*83f0*/  SHF.L.U32 R61, R51, 0x10, RZ ;  /* 0x00000010333d7819 */ /* 0x000fe400000006ff */
[----:B------:R-:W-:Y:S02]  /*8400*/  R2UR UR5, R43 ;  /* 0x000000002b0572ca */ /* 0x000fe400000e0000 */
[----:B------:R-:W-:Y:S01]  /*8410*/  SHF.R.S32.HI R39, RZ, 0x18, R48 ;  /* 0x00000018ff277819 */ /* 0x000fe20000011430 */
[----:B------:R-:W-:Y:S01]  /*8420*/  IMAD.SHL.U32 R48, R47, 0x100, RZ ;  /* 0x000001002f307824 */ /* 0x000fe200078e00ff */
[----:B------:R-:W-:Y:S02]  /*8430*/  SHF.L.U32 R67, R49, 0x10, RZ ;  /* 0x0000001031437819 */ /* 0x000fe400000006ff */
[C---:B------:R-:W-:Y:S02]  /*8440*/  PRMT R65, R50.reuse, 0x8880, RZ ;  /* 0x0000888032417816 */ /* 0x040fe400000000ff */
[----:B------:R-:W-:Y:S02]  /*8450*/  SHF.R.S32.HI R41, RZ, 0x18, R49 ;  /* 0x00000018ff297819 */ /* 0x000fe40000011431 */
[----:B------:R-:W-:Y:S02]  /*8460*/  SHF.L.U32 R64, R50, 0x10, RZ ;  /* 0x0000001032407819 */ /* 0x000fe400000006ff */
[----:B------:R-:W-:Y:S01]  /*8470*/  SHF.R.S32.HI R42, RZ, 0x18, R50 ;  /* 0x00000018ff2a7819 */ /* 0x000fe20000011432 */
[----:B------:R-:W-:Y:S01]  /*8480*/  UIADD3 UR4, UPT, UPT, UR5, 0x290, URZ ;  /* 0x0000029005047890 */ /* 0x000fe2000fffe0ff */
[----:B------:R-:W-:Y:S01]  /*8490*/  PRMT R59, R44, 0x8880, RZ ;  /* 0x000088802c3b7816 */ /* 0x000fe200000000ff */
[C---:B-1----:R-:W-:Y:S02]  /*84a0*/  IMAD R4, R38.reuse, R4, RZ ;  /* 0x0000000426047224 */ /* 0x042fe400078e02ff */
[----:B------:R-:W-:Y:S01]  /*84b0*/  UPRMT UR4, UR45, 0x654, UR4 ;  /* 0x000006542d047896 */ /* 0x000fe20008000004 */
[C---:B------:R-:W-:Y:S01]  /*84c0*/  IMAD R5, R38.reuse, R5, RZ ;  /* 0x0000000526057224 */ /* 0x040fe200078e02ff */
[----:B------:R-:W-:Y:S01]  /*84d0*/  SHF.R.S32.HI R43, RZ, 0x18, R51 ;  /* 0x00000018ff2b7819 */ /* 0x000fe20000011433 */
[----:B------:R-:W-:Y:S01]  /*84e0*/  IMAD R6, R38, R6, RZ ;  /* 0x0000000626067224 */ /* 0x000fe200078e02ff */
[----:B------:R-:W-:Y:S01]  /*84f0*/  SHF.L.U32 R51, R46, 0x8, RZ ;  /* 0x000000082e337819 */ /* 0x000fe200000006ff */
[----:B------:R-:W-:Y:S01]  /*8500*/  IMAD R4, R0, R40, R4 ;  /* 0x0000002800047224 */ /* 0x000fe200078e0204 */
[----:B------:R-:W-:Y:S01]  /*8510*/  MOV R0, R68 ;  /* 0x0000004400007202 */ /* 0x000fe20000000f00 */
[----:B------:R-:W-:Y:S01]  /*8520*/  IMAD R7, R38, R7, RZ ;  /* 0x0000000726077224 */ /* 0x000fe200078e02ff */
[----:B------:R-:W-:Y:S01]  /*8530*/  SHF.L.U32 R58, R44, 0x10, RZ ;  /* 0x000000102c3a7819 */ /* 0x000fe200000006ff */
[-C--:B------:R-:W-:Y:S01]  /*8540*/  IMAD R5, R2, R40.reuse, R5 ;  /* 0x0000002802057224 */ /* 0x080fe200078e0205 */
[----:B------:R-:W-:Y:S01]  /*8550*/  SYNCS.ARRIVE.TRANS64.RED.A1T0 RZ, [UR4], RZ ;  /* 0x000000ffffff79a7 */ /* 0x000fe20008100404 */
[----:B------:R-:W-:Y:S01]  /*8560*/  IMAD R6, R3, R40, R6 ;  /* 0x0000002803067224 */ /* 0x000fe200078e0206 */
[----:B------:R-:W-:Y:S01]  /*8570*/  SHF.R.S32.HI R2, RZ, 0x18, R67 ;  /* 0x00000018ff027819 */ /* 0x000fe20000011443 */
[C---:B------:R-:W-:Y:S01]  /*8580*/  IMAD R8, R38.reuse, R8, RZ ;  /* 0x0000000826087224 */ /* 0x040fe200078e02ff */
[----:B------:R-:W-:Y:S01]  /*8590*/  SHF.R.S32.HI R3, RZ, 0x18, R66 ;  /* 0x00000018ff037819 */ /* 0x000fe20000011442 */
[-C--:B------:R-:W-:Y:S01]  /*85a0*/  IMAD R7, R39, R40.reuse, R7 ;  /* 0x0000002827077224 */ /* 0x080fe200078e0207 */
[----:B------:R-:W-:Y:S01]  /*85b0*/  MOV R39, R65 ;  /* 0x0000004100277202 */ /* 0x000fe20000000f00 */
[----:B------:R-:W-:Y:S01]  /*85c0*/  IMAD R9, R38, R9, RZ ;  /* 0x0000000926097224 */ /* 0x000fe200078e02ff */
[C---:B------:R-:W-:Y:S01]  /*85d0*/  PRMT R56, R45.reuse, 0x8880, RZ ;  /* 0x000088802d387816 */ /* 0x040fe200000000ff */
[----:B------:R-:W-:Y:S01]  /*85e0*/  IMAD R8, R0, R40, R8 ;  /* 0x0000002800087224 */ /* 0x000fe200078e0208 */
[----:B------:R-:W-:Y:S01]  /*85f0*/  SHF.L.U32 R55, R45, 0x10, RZ ;  /* 0x000000102d377819 */ /* 0x000fe200000006ff */
[----:B------:R-:W-:Y:S01]  /*8600*/  IMAD R10, R38, R10, RZ ;  /* 0x0000000a260a7224 */ /* 0x000fe200078e02ff */
[----:B------:R-:W-:Y:S01]  /*8610*/  PRMT R53, R46, 0x8880, RZ ;  /* 0x000088802e357816 */ /* 0x000fe200000000ff */
[----:B------:R-:W-:Y:S01]  /*8620*/  IMAD R9, R2, R40, R9 ;  /* 0x0000002802097224 */ /* 0x000fe200078e0209 */
[----:B------:R-:W-:Y:S01]  /*8630*/  SHF.R.S32.HI R45, RZ, 0x18, R45 ;  /* 0x00000018ff2d7819 */ /* 0x000fe2000001142d */
[----:B------:R-:W-:Y:S01]  /*8640*/  IMAD R0, R38, R20, RZ ;  /* 0x0000001426007224 */ /* 0x000fe200078e02ff */
[----:B------:R-:W-:Y:S01]  /*8650*/  SHF.L.U32 R52, R46, 0x10, RZ ;  /* 0x000000102e347819 */ /* 0x000fe200000006ff */
[C---:B------:R-:W-:Y:S01]  /*8660*/  IMAD R11, R38.reuse, R11, RZ ;  /* 0x0000000b260b7224 */ /* 0x040fe200078e02ff */
[C---:B------:R-:W-:Y:S01]  /*8670*/  PRMT R50, R47.reuse, 0x8880, RZ ;  /* 0x000088802f327816 */ /* 0x040fe200000000ff */
[C---:B------:R-:W-:Y:S01]  /*8680*/  IMAD R2, R38.reuse, R21, RZ ;  /* 0x0000001526027224 */ /* 0x040fe200078e02ff */
[----:B------:R-:W-:Y:S01]  /*8690*/  SHF.R.S32.HI R46, RZ, 0x18, R46 ;  /* 0x00000018ff2e7819 */ /* 0x000fe2000001142e */
[C---:B------:R-:W-:Y:S01]  /*86a0*/  IMAD R20, R38.reuse, R24, RZ ;  /* 0x0000001826147224 */ /* 0x040fe200078e02ff */
[----:B------:R-:W-:Y:S01]  /*86b0*/  SHF.L.U32 R49, R47, 0x10, RZ ;  /* 0x000000102f317819 */ /* 0x000fe200000006ff */
[C---:B------:R-:W-:Y:S01]  /*86c0*/  IMAD R21, R38.reuse, R25, RZ ;  /* 0x0000001926157224 */ /* 0x040fe200078e02ff */
[----:B------:R-:W-:Y:S01]  /*86d0*/  SHF.R.S32.HI R47, RZ, 0x18, R47 ;  /* 0x00000018ff2f7819 */ /* 0x000fe2000001142f */
[----:B------:R-:W-:Y:S01]  /*86e0*/  IMAD R24, R38, R28, RZ ;  /* 0x0000001c26187224 */ /* 0x000fe200078e02ff */
[----:B------:R-:W-:Y:S01]  /*86f0*/  SHF.L.U32 R57, R44, 0x8, RZ ;  /* 0x000000082c397819 */ /* 0x000fe200000006ff */
[----:B------:R-:W-:Y:S01]  /*8700*/  IMAD R10, R3, R40, R10 ;  /* 0x00000028030a7224 */ /* 0x000fe200078e020a */
[----:B------:R-:W-:Y:S01]  /*8710*/  SHF.R.S32.HI R44, RZ, 0x18, R44 ;  /* 0x00000018ff2c7819 */ /* 0x000fe2000001142c */
[----:B------:R-:W-:Y:S01]  /*8720*/  IMAD R12, R38, R12, RZ ;  /* 0x0000000c260c7224 */ /* 0x000fe200078e02ff */
[----:B------:R-:W-:Y:S01]  /*8730*/  IADD3 R36, PT, PT, R36, 0x1, RZ ;  /* 0x0000000124247810 */ /* 0x000fe20007ffe0ff */
[C---:B------:R-:W-:Y:S02]  /*8740*/  IMAD R25, R38.reuse, R29, RZ ;  /* 0x0000001d26197224 */ /* 0x040fe400078e02ff */
[C---:B------:R-:W-:Y:S01]  /*8750*/  IMAD R28, R38.reuse, R32, RZ ;  /* 0x00000020261c7224 */ /* 0x040fe200078e02ff */
[----:B------:R-:W-:Y:S01]  /*8760*/  SHF.R.S32.HI R32, RZ, 0x18, R64 ;  /* 0x00000018ff207819 */ /* 0x000fe20000011440 */
[C---:B------:R-:W-:Y:S01]  /*8770*/  IMAD R29, R38.reuse, R33, RZ ;  /* 0x00000021261d7224 */ /* 0x040fe200078e02ff */
[----:B------:R-:W-:Y:S01]  /*8780*/  I2IP.S8.S32.SAT R33, R7, R6, RZ ;  /* 0x0000000607217239 */ /* 0x000fe200000014ff */
[----:B------:R-:W-:Y:S01]  /*8790*/  IMAD R11, R41, R40, R11 ;  /* 0x00000028290b7224 */ /* 0x000fe200078e020b */
[----:B------:R-:W-:Y:S01]  /*87a0*/  SHF.R.S32.HI R6, RZ, 0x18, R63 ;  /* 0x00000018ff067819 */ /* 0x000fe2000001143f */
[C---:B------:R-:W-:Y:S01]  /*87b0*/  IMAD R13, R38.reuse, R13, RZ ;  /* 0x0000000d260d7224 */ /* 0x040fe200078e02ff */
[----:B------:R-:W-:Y:S01]  /*87c0*/  MOV R7, R62 ;  /* 0x0000003e00077202 */ /* 0x000fe20000000f00 */
[C---:B------:R-:W-:Y:S02]  /*87d0*/  IMAD R14, R38.reuse, R14, RZ ;  /* 0x0000000e260e7224 */ /* 0x040fe400078e02ff */
[C---:B------:R-:W-:Y:S02]  /*87e0*/  IMAD R3, R38.reuse, R22, RZ ;  /* 0x0000001626037224 */ /* 0x040fe400078e02ff */
[----:B------:R-:W-:Y:S02]  /*87f0*/  IMAD R12, R39, R40, R12 ;  /* 0x00000028270c7224 */ /* 0x000fe400078e020c */
[C---:B------:R-:W-:Y:S02]  /*8800*/  IMAD R22, R38.reuse, R26, RZ ;  /* 0x0000001a26167224 */ /* 0x040fe400078e02ff */
[C---:B------:R-:W-:Y:S02]  /*8810*/  IMAD R15, R38.reuse, R15, RZ ;  /* 0x0000000f260f7224 */ /* 0x040fe400078e02ff */
[----:B------:R-:W-:Y:S02]  /*8820*/  IMAD R26, R38, R30, RZ ;  /* 0x0000001e261a7224 */ /* 0x000fe400078e02ff */
[----:B------:R-:W-:Y:S02]  /*8830*/  IMAD R13, R32, R40, R13 ;  /* 0x00000028200d7224 */ /* 0x000fe400078e020d */
[C---:B------:R-:W-:Y:S01]  /*8840*/  IMAD R30, R38.reuse, R34, RZ ;  /* 0x00000022261e7224 */ /* 0x040fe200078e02ff */
[----:B------:R-:W-:Y:S01]  /*8850*/  I2IP.S8.S32.SAT R34, R11, R10, RZ ;  /* 0x0000000a0b227239 */ /* 0x000fe200000014ff */
[----:B------:R-:W-:Y:S01]  /*8860*/  IMAD R16, R38, R16, RZ ;  /* 0x0000001026107224 */ /* 0x000fe200078e02ff */
[----:B------:R-:W-:Y:S01]  /*8870*/  SHF.R.S32.HI R10, RZ, 0x18, R61 ;  /* 0x00000018ff0a7819 */ /* 0x000fe2000001143d */
[----:B------:R-:W-:Y:S01]  /*8880*/  IMAD R14, R6, R40, R14 ;  /* 0x00000028060e7224 */ /* 0x000fe200078e020e */
[----:B------:R-:W-:Y:S01]  /*8890*/  I2IP.S8.S32.SAT R61, R9, R8, R34 ;  /* 0x00000008093d7239 */ /* 0x000fe20000001422 */
[----:B------:R-:W-:Y:S01]  /*88a0*/  IMAD R17, R38, R17, RZ ;  /* 0x0000001126117224 */ /* 0x000fe200078e02ff */
[----:B------:R-:W-:Y:S01]  /*88b0*/  SHF.R.S32.HI R11, RZ, 0x18, R60 ;  /* 0x00000018ff0b7819 */ /* 0x000fe2000001143c */
[----:B------:R-:W-:Y:S01]  /*88c0*/  IMAD R15, R42, R40, R15 ;  /* 0x000000282a0f7224 */ /* 0x000fe200078e020f */
[----:B------:R-:W-:Y:S01]  /*88d0*/  I2IP.S8.S32.SAT R60, R5, R4, R33 ;  /* 0x00000004053c7239 */ /* 0x000fe20000001421 */
[C---:B------:R-:W-:Y:S01]  /*88e0*/  IMAD R18, R38.reuse, R18, RZ ;  /* 0x0000001226127224 */ /* 0x040fe200078e02ff */
[----:B------:R-:W-:Y:S01]  /*88f0*/  SHF.R.S32.HI R5, RZ, 0x18, R58 ;  /* 0x00000018ff057819 */ /* 0x000fe2000001143a */
[----:B------:R-:W-:Y:S01]  /*8900*/  IMAD R16, R7, R40, R16 ;  /* 0x0000002807107224 */ /* 0x000fe200078e0210 */
[----:B------:R-:W-:Y:S01]  /*8910*/  I2IP.S8.S32.SAT R14, R15, R14, RZ ;  /* 0x0000000e0f0e7239 */ /* 0x000fe200000014ff */
[----:B------:R-:W-:Y:S01]  /*8920*/  IMAD R19, R38, R19, RZ ;  /* 0x0000001326137224 */ /* 0x000fe200078e02ff */
[----:B------:R-:W-:Y:S01]  /*8930*/  SHF.R.S32.HI R7, RZ, 0x18, R48 ;  /* 0x00000018ff077819 */ /* 0x000fe20000011430 */
[----:B------:R-:W-:Y:S01]  /*8940*/  IMAD R17, R10, R40, R17 ;  /* 0x000000280a117224 */ /* 0x000fe200078e0211 */
[----:B------:R-:W-:Y:S01]  /*8950*/  I2IP.S8.S32.SAT R62, R13, R12, R14 ;  /* 0x0000000c0d3e7239 */ /* 0x000fe2000000140e */
[-C--:B------:R-:W-:Y:S01]  /*8960*/  IMAD R18, R11, R40.reuse, R18 ;  /* 0x000000280b127224 */ /* 0x080fe200078e0212 */
[----:B------:R-:W-:Y:S01]  /*8970*/  SHF.R.S32.HI R6, RZ, 0x18, R57 ;  /* 0x00000018ff067819 */ /* 0x000fe20000011439 */
[----:B------:R-:W-:Y:S02]  /*8980*/  IMAD.MOV.U32 R4, RZ, RZ, R59 ;  /* 0x000000ffff047224 */ /* 0x000fe400078e003b */
[-C--:B------:R-:W-:Y:S02]  /*8990*/  IMAD R19, R43, R40.reuse, R19 ;  /* 0x000000282b137224 */ /* 0x080fe400078e0213 */
[----:B------:R-:W-:Y:S01]  /*89a0*/  IMAD R0, R4, R40, R0 ;  /* 0x0000002804007224 */ /* 0x000fe200078e0200 */
[----:B------:R-:W-:Y:S01]  /*89b0*/  MOV R4, R56 ;  /* 0x0000003800047202 */ /* 0x000fe20000000f00 */
[----:B------:R-:W-:Y:S01]  /*89c0*/  IMAD R23, R38, R23, RZ ;  /* 0x0000001726177224 */ /* 0x000fe200078e02ff */
[----:B------:R-:W-:Y:S01]  /*89d0*/  I2IP.S8.S32.SAT R18, R19, R18, RZ ;  /* 0x0000001213127239 */ /* 0x000fe200000014ff */
[-C--:B------:R-:W-:Y:S01]  /*89e0*/  IMAD R2, R5, R40.reuse, R2 ;  /* 0x0000002805027224 */ /* 0x080fe200078e0202 */
[----:B------:R-:W-:Y:S01]  /*89f0*/  SHF.R.S32.HI R5, RZ, 0x18, R55 ;  /* 0x00000018ff057819 */ /* 0x000fe20000011437 */
[----:B------:R-:W-:Y:S01]  /*8a00*/  IMAD R3, R6, R40, R3 ;  /* 0x0000002806037224 */ /* 0x000fe200078e0203 */
[----:B------:R-:W-:Y:S01]  /*8a10*/  I2IP.S8.S32.SAT R63, R17, R16, R18 ;  /* 0x00000010113f7239 */ /* 0x000fe20000001412 */
[-C--:B------:R-:W-:Y:S01]  /*8a20*/  IMAD R23, R44, R40.reuse, R23 ;  /* 0x000000282c177224 */ /* 0x080fe200078e0217 */
[----:B------:R-:W-:Y:S01]  /*8a30*/  SHF.R.S32.HI R6, RZ, 0x18, R54 ;  /* 0x00000018ff067819 */ /* 0x000fe20000011436 */
[-C--:B------:R-:W-:Y:S01]  /*8a40*/  IMAD R20, R4, R40.reuse, R20 ;  /* 0x0000002804147224 */ /* 0x080fe200078e0214 */
[----:B------:R-:W-:Y:S01]  /*8a50*/  MOV R4, R53 ;  /* 0x0000003500047202 */ /* 0x000fe20000000f00 */
[----:B------:R1:W-:Y:S01]  /*8a60*/  STS.128 [R69+UR44+0x3400], R60 ;  /* 0x0034003c45007988 */ /* 0x0003e20008000c2c */
[----:B------:R-:W-:Y:S01]  /*8a70*/  IMAD R27, R38, R27, RZ ;  /* 0x0000001b261b7224 */ /* 0x000fe200078e02ff */
[----:B------:R-:W-:Y:S01]  /*8a80*/  I2IP.S8.S32.SAT R3, R23, R3, RZ ;  /* 0x0000000317037239 */ /* 0x000fe200000014ff */
[-C--:B------:R-:W-:Y:S01]  /*8a90*/  IMAD R21, R5, R40.reuse, R21 ;  /* 0x0000002805157224 */ /* 0x080fe200078e0215 */
[----:B------:R-:W-:Y:S01]  /*8aa0*/  SHF.R.S32.HI R5, RZ, 0x18, R52 ;  /* 0x00000018ff057819 */ /* 0x000fe20000011434 */
[-C--:B------:R-:W-:Y:S01]  /*8ab0*/  IMAD R22, R6, R40.reuse, R22 ;  /* 0x0000002806167224 */ /* 0x080fe200078e0216 */
[----:B------:R-:W-:Y:S01]  /*8ac0*/  SHF.R.S32.HI R6, RZ, 0x18, R49 ;  /* 0x00000018ff067819 */ /* 0x000fe20000011431 */
[-C--:B------:R-:W-:Y:S02]  /*8ad0*/  IMAD R27, R45, R40.reuse, R27 ;  /* 0x000000282d1b7224 */ /* 0x080fe400078e021b */
[-C--:B------:R-:W-:Y:S01]  /*8ae0*/  IMAD R24, R4, R40.reuse, R24 ;  /* 0x0000002804187224 */ /* 0x080fe200078e0218 */
[----:B------:R-:W-:Y:S01]  /*8af0*/  SHF.R.S32.HI R4, RZ, 0x18, R51 ;  /* 0x00000018ff047819 */ /* 0x000fe20000011433 */
[----:B------:R-:W-:Y:S01]  /*8b00*/  IMAD R25, R5, R40, R25 ;  /* 0x0000002805197224 */ /* 0x000fe200078e0219 */
[----:B------:R-:W-:Y:S01]  /*8b10*/  MOV R5, R50 ;  /* 0x0000003200057202 */ /* 0x000fe20000000f00 */
[----:B------:R-:W-:Y:S02]  /*8b20*/  IMAD R31, R38, R31, RZ ;  /* 0x0000001f261f7224 */ /* 0x000fe400078e02ff */
[----:B------:R-:W-:Y:S01]  /*8b30*/  IMAD R26, R4, R40, R26 ;  /* 0x00000028041a7224 */ /* 0x000fe200078e021a */
[----:B------:R-:W-:Y:S01]  /*8b40*/  I2IP.S8.S32.SAT R4, R2, R0, R3 ;  /* 0x0000000002047239 */ /* 0x000fe20000001403 */
[-C--:B------:R-:W-:Y:S02]  /*8b50*/  IMAD R31, R46, R40.reuse, R31 ;  /* 0x000000282e1f7224 */ /* 0x080fe400078e021f */
[----:B------:R-:W-:Y:S01]  /*8b60*/  IMAD R28, R5, R40, R28 ;  /* 0x00000028051c7224 */ /* 0x000fe200078e021c */
[----:B------:R-:W-:Y:S01]  /*8b70*/  I2IP.S8.S32.SAT R5, R27, R22, RZ ;  /* 0x000000161b057239 */ /* 0x000fe200000014ff */
[----:B------:R-:W-:Y:S01]  /*8b80*/  IMAD R29, R6, R40, R29 ;  /* 0x00000028061d7224 */ /* 0x000fe200078e021d */
[----:B------:R-:W-:Y:S01]  /*8b90*/  I2IP.S8.S32.SAT R6, R31, R26, RZ ;  /* 0x0000001a1f067239 */ /* 0x000fe200000014ff */
[----:B------:R-:W-:Y:S01]  /*8ba0*/  IMAD R35, R38, R35, RZ ;  /* 0x0000002326237224 */ /* 0x000fe200078e02ff */
[----:B------:R-:W-:Y:S01]  /*8bb0*/  I2IP.S8.S32.SAT R5, R21, R20, R5 ;  /* 0x0000001415057239 */ /* 0x000fe20000001405 */
[----:B------:R-:W-:Y:S01]  /*8bc0*/  IMAD R30, R7, R40, R30 ;  /* 0x00000028071e7224 */ /* 0x000fe200078e021e */
[----:B------:R-:W-:Y:S01]  /*8bd0*/  I2IP.S8.S32.SAT R6, R25, R24, R6 ;  /* 0x0000001819067239 */ /* 0x000fe20000001406 */
[----:B------:R-:W-:Y:S05]  /*8be0*/  IMAD R35, R47, R40, R35 ;  /* 0x000000282f237224 */ /* 0x000fea00078e0223 */
[----:B------:R-:W-:Y:S04]  /*8bf0*/  I2IP.S8.S32.SAT R7, R35, R30, RZ ;  /* 0x0000001e23077239 */ /* 0x000fe800000014ff */
[----:B------:R-:W-:Y:S05]  /*8c00*/  I2IP.S8.S32.SAT R7, R29, R28, R7 ;  /* 0x0000001c1d077239 */ /* 0x000fea0000001407 */
        /* <DEDUP_REMOVED lines=10> */
[----:B------:R-:W-:Y:S02]  /*8cb0*/  UIADD3 UR9, UPT, UPT, UR49, 0x40, URZ ;  /* 0x0000004031097890 */ /* 0x000fe4000fffe0ff */
[----:B------:R-:W-:Y:S01]  /*8cc0*/  UIADD3 UR8, UPT, UPT, UR44, 0x3400, URZ ;  /* 0x000034002c087890 */ /* 0x000fe2000fffe0ff */
[----:B------:R-:W-:Y:S01]  /*8cd0*/  UMOV UR10, UR50 ;  /* 0x00000032000a7c82 */ /* 0x000fe20008000000 */
[----:B------:R-:W-:Y:S01]  /*8ce0*/  UMOV UR11, UR36 ;  /* 0x00000024000b7c82 */ /* 0x000fe20008000000 */
[----:B--2---:R-:W-:Y:S04]  /*8cf0*/  UIADD3 UR4, UP0, UPT, UR6, 0x680, URZ ;  /* 0x0000068006047890 */ /* 0x004fe8000ff1e0ff */
[----:B------:R-:W-:Y:S09]  /*8d00*/  UIADD3.X UR5, UPT, UPT, URZ, UR7, URZ, UP0, !UPT ;  /* 0x00000007ff057290 */ /* 0x000ff200087fe4ff */
[----:B------:R2:W-:Y:S01]  /*8d10*/  UTMASTG.3D [UR8], [UR4] ;  /* 0x00000008040073b5 */ /* 0x0005e20008010000 */
[----:B------:R0:W-:Y:S01]  /*8d20*/  UTMACMDFLUSH ;  /* 0x00000000000079b7 */ /* 0x0001e20000000000 */
[----:B--2---:R-:W-:Y:S04]  /*8d30*/  DEPBAR.LE SB0, 0x1 ;  /* 0x000080400000791a */ /* 0x004fe80000000000 */
.L_x_141:
[----:B------:R-:W-:Y:S05]  /*8d40*/  BSYNC.RECONVERGENT B0 ;  /* 0x0000000000007941 */ /* 0x000fea0003800200 */
.L_x_140:
[----:B------:R-:W-:Y:S01]  /*8d50*/  R2UR UR4, R76 ;  /* 0x000000004c0472ca */ /* 0x000fe200000e0000 */
[----:B------:R-:W-:Y:S01]  /*8d60*/  BAR.SYNC.DEFER_BLOCKING 0x1, 0x80 ;  /* 0x0042000000007b1d */ /* 0x000fe20000010000 */
[----:B------:R-:W-:Y:S01]  /*8d70*/  ISETP.NE.AND P0, PT, R78, 0x2, PT ;  /* 0x000000024e00780c */ /* 0x000fe20003f05270 */
[----:B------:R-:W-:Y:S01]  /*8d80*/  UISETP.NE.AND UP0, UPT, UR46, URZ, UPT ;  /* 0x000000ff2e00728c */ /* 0x000fe2000bf05270 */
[----:B------:R-:W-:Y:S01]  /*8d90*/  ISETP.NE.AND P1, PT, R36, 0x4, PT ;  /* 0x000000042400780c */ /* 0x000fe20003f25270 */
[----:B------:R-:W-:Y:S01]  /*8da0*/  UIADD3 UR16, UPT, UPT, UR38, UR63, URZ ;  /* 0x0000003f26107290 */ /* 0x000fe2000fffe0ff */
[----:B------:R-:W-:Y:S02]  /*8db0*/  SEL R2, RZ, 0x1, P0 ;  /* 0x00000001ff027807 */ /* 0x000fe40000000000 */
[----:B------:R-:W-:Y:S02]  /*8dc0*/  SEL R0, RZ, 0x1, P1 ;  /* 0x00000001ff007807 */ /* 0x000fe40000800000 */
[----:B------:R-:W-:Y:S02]  /*8dd0*/  LOP3.LUT R82, R82, R2, RZ, 0x3c, !PT ;  /* 0x0000000252527212 */ /* 0x000fe400078e3cff */
[----:B------:R-:W-:Y:S01]  /*8de0*/  LOP3.LUT R83, R83, R0, RZ, 0x3c, !PT ;  /* 0x0000000053537212 */ /* 0x000fe200078e3cff */
[----:B------:R-:W-:Y:S01]  /*8df0*/  UIADD3 UR20, UPT, UPT, UR37, UR4, URZ ;  /* 0x0000000425147290 */ /* 0x000fe2000fffe0ff */
[----:B------:R-:W-:Y:S02]  /*8e00*/  SEL R78, R78, RZ, P0 ;  /* 0x000000ff4e4e7207 */ /* 0x000fe40000000000 */
[----:B------:R-:W-:Y:S01]  /*8e10*/  SEL R36, R36, RZ, P1 ;  /* 0x000000ff24247207 */ /* 0x000fe20000800000 */
[----:B------:R-:W-:Y:S01]  /*8e20*/  UMOV UR36, UR59 ;  /* 0x0000003b00247c82 */ /* 0x000fe20008000000 */
[----:B------:R-:W-:Y:S07]  /*8e30*/  BRA.U UP0, `(.L_x_142) ;  /* 0xffffffd500787547 */ /* 0x000fee000b83ffff */
[----:B------:R-:W-:Y:S05]  /*8e40*/  EXIT ;  /* 0x000000000000794d */ /* 0x000fea0003800000 */
.L_x_25:
[----:B--2---:R2:W3:Y:S02]  /*8e50*/  SYNCS.PHASECHK.TRANS64.TRYWAIT P0, [R0+URZ+0x2c0], R2 ;  /* 0x0002c002000075a7 */ /* 0x0044e400080011ff */
[----:B---3--:R-:W-:Y:S05]  /*8e60*/  @!P0 NANOSLEEP.SYNCS 0x989680 ;  /* 0x009896800000895d */ /* 0x008fea0003900000 */
[----:B------:R-:W3:Y:S02]  /*8e70*/  @!P0 SYNCS.PHASECHK.TRANS64 P0, [R0+URZ+0x2c0], R2 ;  /* 0x0002c002000085a7 */ /* 0x000ee400080010ff */
[----:B---3--:R-:W-:Y:S05]  /*8e80*/  @!P0 BRA `(.L_x_25) ;  /* 0xfffffffc00f08947 */ /* 0x008fea000383ffff */
[----:B------:R-:W-:Y:S05]  /*8e90*/  BRA `(.L_x_143) ;  /* 0xffffff8c00f07947 */ /* 0x000fea000383ffff */
.L_x_28:
[----:B-1----:R-:W-:-:S07]  /*8ea0*/  MOV R0, UR33 ;  /* 0x0000002100007c02 */ /* 0x002fce0008000f00 */
.L_x_144:
[----:B-1----:R1:W2:Y:S02]  /*8eb0*/  SYNCS.PHASECHK.TRANS64.TRYWAIT P0, [R0+URZ+0x110], R3 ;  /* 0x00011003000075a7 */ /* 0x0022a400080011ff */
[----:B--2---:R-:W-:Y:S05]  /*8ec0*/  @!P0 NANOSLEEP.SYNCS 0x989680 ;  /* 0x009896800000895d */ /* 0x004fea0003900000 */
[----:B------:R-:W2:Y:S02]  /*8ed0*/  @!P0 SYNCS.PHASECHK.TRANS64 P0, [R0+URZ+0x110], R3 ;  /* 0x00011003000085a7 */ /* 0x000ea400080010ff */
[----:B--2---:R-:W-:Y:S05]  /*8ee0*/  @!P0 BRA `(.L_x_144) ;  /* 0xfffffffc00f08947 */ /* 0x004fea000383ffff */
[----:B------:R-:W-:Y:S05]  /*8ef0*/  BRA `(.L_x_27) ;  /* 0xffffff90003c7947 */ /* 0x000fea000383ffff */
.L_x_35:
[----:B-1----:R-:W-:-:S07]  /*8f00*/  MOV R0, UR17 ;  /* 0x0000001100007c02 */ /* 0x002fce0008000f00 */
.L_x_145:
[----:B-1----:R1:W2:Y:S02]  /*8f10*/  SYNCS.PHASECHK.TRANS64.TRYWAIT P0, [R0+URZ+0x110], R3 ;  /* 0x00011003000075a7 */ /* 0x0022a400080011ff */
[----:B--2---:R-:W-:Y:S05]  /*8f20*/  @!P0 NANOSLEEP.SYNCS 0x989680 ;  /* 0x009896800000895d */ /* 0x004fea0003900000 */
[----:B------:R-:W2:Y:S02]  /*8f30*/  @!P0 SYNCS.PHASECHK.TRANS64 P0, [R0+URZ+0x110], R3 ;  /* 0x00011003000085a7 */ /* 0x000ea400080010ff */
[----:B--2---:R-:W-:Y:S05]  /*8f40*/  @!P0 BRA `(.L_x_145) ;  /* 0xfffffffc00f08947 */ /* 0x004fea000383ffff */
[----:B------:R-:W-:Y:S05]  /*8f50*/  BRA `(.L_x_34) ;  /* 0xffffff9000fc7947 */ /* 0x000fea000383ffff */
.L_x_40:
[----:B-1----:R1:W2:Y:S02]  /*8f60*/  SYNCS.PHASECHK.TRANS64.TRYWAIT P0, [R3+URZ+0x250], R0 ;  /* 0x00025000030075a7 */ /* 0x0022a400080011ff */
[----:B--2---:R-:W-:Y:S05]  /*8f70*/  @!P0 NANOSLEEP.SYNCS 0x989680 ;  /* 0x009896800000895d */ /* 0x004fea0003900000 */
[----:B------:R-:W2:Y:S02]  /*8f80*/  @!P0 SYNCS.PHASECHK.TRANS64 P0, [R3+URZ+0x250], R0 ;  /* 0x00025000030085a7 */ /* 0x000ea400080010ff */
[----:B--2---:R-:W-:Y:S05]  /*8f90*/  @!P0 BRA `(.L_x_40) ;  /* 0xfffffffc00f08947 */ /* 0x004fea000383ffff */
[----:B------:R-:W-:Y:S05]  /*8fa0*/  BRA `(.L_x_146) ;  /* 0xffffff9400a47947 */ /* 0x000fea000383ffff */
.L_x_44:
[----:B------:R-:W-:-:S07]  /*8fb0*/  MOV R0, UR4 ;  /* 0x0000000400007c02 */ /* 0x000fce0008000f00 */
.L_x_147:
[----:B-1----:R1:W2:Y:S02]  /*8fc0*/  SYNCS.PHASECHK.TRANS64.TRYWAIT P0, [R0+URZ], R2 ;  /* 0x00000002000075a7 */ /* 0x0022a400080011ff */
[----:B--2---:R-:W-:Y:S05]  /*8fd0*/  @!P0 NANOSLEEP.SYNCS 0x989680 ;  /* 0x009896800000895d */ /* 0x004fea0003900000 */
[----:B------:R-:W2:Y:S02]  /*8fe0*/  @!P0 SYNCS.PHASECHK.TRANS64 P0, [R0+URZ], R2 ;  /* 0x00000002000085a7 */ /* 0x000ea400080010ff */
[----:B--2---:R-:W-:Y:S05]  /*8ff0*/  @!P0 BRA `(.L_x_147) ;  /* 0xfffffffc00f08947 */ /* 0x004fea000383ffff */
[----:B------:R-:W-:Y:S05]  /*9000*/  BRA `(.L_x_148) ;  /* 0xffffff9c004c7947 */ /* 0x000fea000383ffff */
.L_x_45:
[----:B------:R-:W-:-:S07]  /*9010*/  MOV R0, UR5 ;  /* 0x0000000500007c02 */ /* 0x000fce0008000f00 */
.L_x_149:
[----:B-1----:R1:W2:Y:S02]  /*9020*/  SYNCS.PHASECHK.TRANS64.TRYWAIT P0, [R0+URZ], R3 ;  /* 0x00000003000075a7 */ /* 0x0022a400080011ff */
[----:B--2---:R-:W-:Y:S05]  /*9030*/  @!P0 NANOSLEEP.SYNCS 0x989680 ;  /* 0x009896800000895d */ /* 0x004fea0003900000 */
[----:B------:R-:W2:Y:S02]  /*9040*/  @!P0 SYNCS.PHASECHK.TRANS64 P0, [R0+URZ], R3 ;  /* 0x00000003000085a7 */ /* 0x000ea400080010ff */
[----:B--2---:R-:W-:Y:S05]  /*9050*/  @!P0 BRA `(.L_x_149) ;  /* 0xfffffffc00f08947 */ /* 0x004fea000383ffff */
[----:B------:R-:W-:Y:S05]  /*9060*/  BRA `(.L_x_150) ;  /* 0xffffff9c00587947 */ /* 0x000fea000383ffff */
.L_x_46:
[----:B------:R-:W-:-:S07]  /*9070*/  MOV R0, UR5 ;  /* 0x0000000500007c02 */ /* 0x000fce0008000f00 */
.L_x_151:
[----:B-1----:R1:W2:Y:S02]  /*9080*/  SYNCS.PHASECHK.TRANS64.TRYWAIT P0, [R0+URZ], R3 ;  /* 0x00000003000075a7 */ /* 0x0022a400080011ff */
[----:B--2---:R-:W-:Y:S05]  /*9090*/  @!P0 NANOSLEEP.SYNCS 0x989680 ;  /* 0x009896800000895d */ /* 0x004fea0003900000 */
[----:B------:R-:W2:Y:S02]  /*90a0*/  @!P0 SYNCS.PHASECHK.TRANS64 P0, [R0+URZ], R3 ;  /* 0x00000003000085a7 */ /* 0x000ea400080010ff */
[----:B--2---:R-:W-:Y:S05]  /*90b0*/  @!P0 BRA `(.L_x_151) ;  /* 0xfffffffc00f08947 */ /* 0x004fea000383ffff */
[----:B------:R-:W-:Y:S05]  /*90c0*/  BRA `(.L_x_152) ;  /* 0xffffff9c00647947 */ /* 0x000fea000383ffff */
.L_x_47:
[----:B------:R-:W-:-:S07]  /*90d0*/  MOV R0, UR5 ;  /* 0x0000000500007c02 */ /* 0x000fce0008000f00 */
.L_x_153:
[----:B-1----:R1:W2:Y:S02]  /*90e0*/  SYNCS.PHASECHK.TRANS64.TRYWAIT P0, [R0+URZ], R3 ;  /* 0x00000003000075a7 */ /* 0x0022a400080011ff */
[----:B--2---:R-:W-:Y:S05]  /*90f0*/  @!P0 NANOSLEEP.SYNCS 0x989680 ;  /* 0x009896800000895d */ /* 0x004fea0003900000 */
[----:B------:R-:W2:Y:S02]  /*9100*/  @!P0 SYNCS.PHASECHK.TRANS64 P0, [R0+URZ], R3 ;  /* 0x00000003000085a7 */ /* 0x000ea400080010ff */
[----:B--2---:R-:W-:Y:S05]  /*9110*/  @!P0 BRA `(.L_x_153) ;  /* 0xfffffffc00f08947 */ /* 0x004fea000383ffff */
[----:B------:R-:W-:Y:S05]  /*9120*/  BRA `(.L_x_154) ;  /* 0xffffff9c00707947 */ /* 0x000fea000383ffff */
.L_x_48:
[----:B------:R-:W-:-:S07]  /*9130*/  MOV R0, UR5 ;  /* 0x0000000500007c02 */ /* 0x000fce0008000f00 */
.L_x_155:
[----:B-1----:R1:W2:Y:S02]  /*9140*/  SYNCS.PHASECHK.TRANS64.TRYWAIT P0, [R0+URZ], R3 ;  /* 0x00000003000075a7 */ /* 0x0022a400080011ff */
[----:B--2---:R-:W-:Y:S05]  /*9150*/  @!P0 NANOSLEEP.SYNCS 0x989680 ;  /* 0x009896800000895d */ /* 0x004fea0003900000 */
[----:B------:R-:W2:Y:S02]  /*9160*/  @!P0 SYNCS.PHASECHK.TRANS64 P0, [R0+URZ], R3 ;  /* 0x00000003000085a7 */ /* 0x000ea400080010ff */
[----:B--2---:R-:W-:Y:S05]  /*9170*/  @!P0 BRA `(.L_x_155) ;  /* 0xfffffffc00f08947 */ /* 0x004fea000383ffff */
[----:B------:R-:W-:Y:S05]  /*9180*/  BRA `(.L_x_156) ;  /* 0xffffff9c007c7947 */ /* 0x000fea000383ffff */
.L_x_49:
[----:B------:R-:W-:-:S07]  /*9190*/  MOV R0, UR5 ;  /* 0x0000000500007c02 */ /* 0x000fce0008000f00 */
.L_x_157:
[----:B-1----:R1:W2:Y:S02]  /*91a0*/  SYNCS.PHASECHK.TRANS64.TRYWAIT P0, [R0+URZ], R3 ;  /* 0x00000003000075a7 */ /* 0x0022a400080011ff */
[----:B--2---:R-:W-:Y:S05]  /*91b0*/  @!P0 NANOSLEEP.SYNCS 0x989680 ;  /* 0x009896800000895d */ /* 0x004fea0003900000 */
[----:B------:R-:W2:Y:S02]  /*91c0*/  @!P0 SYNCS.PHASECHK.TRANS64 P0, [R0+URZ], R3 ;  /* 0x00000003000085a7 */ /* 0x000ea400080010ff */
[----:B--2---:R-:W-:Y:S05]  /*91d0*/  @!P0 BRA `(.L_x_157) ;  /* 0xfffffffc00f08947 */ /* 0x004fea000383ffff */
[----:B------:R-:W-:Y:S05]  /*91e0*/  BRA `(.L_x_158) ;  /* 0xffffff9c00887947 */ /* 0x000fea000383ffff */
.L_x_50:
[----:B------:R-:W-:-:S07]  /*91f0*/  MOV R0, UR5 ;  /* 0x0000000500007c02 */ /* 0x000fce0008000f00 */
.L_x_159:
[----:B-1----:R1:W2:Y:S02]  /*9200*/  SYNCS.PHASECHK.TRANS64.TRYWAIT P0, [R0+URZ], R3 ;  /* 0x00000003000075a7 */ /* 0x0022a400080011ff */
[----:B--2---:R-:W-:Y:S05]  /*9210*/  @!P0 NANOSLEEP.SYNCS 0x989680 ;  /* 0x009896800000895d */ /* 0x004fea0003900000 */
[----:B------:R-:W2:Y:S02]  /*9220*/  @!P0 SYNCS.PHASECHK.TRANS64 P0, [R0+URZ], R3 ;  /* 0x00000003000085a7 */ /* 0x000ea400080010ff */
[----:B--2---:R-:W-:Y:S05]  /*9230*/  @!P0 BRA `(.L_x_159) ;  /* 0xfffffffc00f08947 */ /* 0x004fea000383ffff */
[----:B------:R-:W-:Y:S05]  /*9240*/  BRA `(.L_x_160) ;  /* 0xffffff9c00947947 */ /* 0x000fea000383ffff */
.L_x_51:
[----:B------:R-:W-:-:S07]  /*9250*/  MOV R0, UR5 ;  /* 0x0000000500007c02 */ /* 0x000fce0008000f00 */
.L_x_161:
[----:B-1----:R1:W2:Y:S02]  /*9260*/  SYNCS.PHASECHK.TRANS64.TRYWAIT P0, [R0+URZ], R3 ;  /* 0x00000003000075a7 */ /* 0x0022a400080011ff */
[----:B--2---:R-:W-:Y:S05]  /*9270*/  @!P0 NANOSLEEP.SYNCS 0x989680 ;  /* 0x009896800000895d */ /* 0x004fea0003900000 */
[----:B------:R-:W2:Y:S02]  /*9280*/  @!P0 SYNCS.PHASECHK.TRANS64 P0, [R0+URZ], R3 ;  /* 0x00000003000085a7 */ /* 0x000ea400080010ff */
[----:B--2---:R-:W-:Y:S05]  /*9290*/  @!P0 BRA `(.L_x_161) ;  /* 0xfffffffc00f08947 */ /* 0x004fea000383ffff */
[----:B------:R-:W-:Y:S05]  /*92a0*/  BRA `(.L_x_162) ;  /* 0xffffff9c00a07947 */ /* 0x000fea000383ffff */
.L_x_52:
[----:B------:R-:W-:-:S07]  /*92b0*/  MOV R0, UR5 ;  /* 0x0000000500007c02 */ /* 0x000fce0008000f00 */
.L_x_163:
[----:B-1----:R1:W2:Y:S02]  /*92c0*/  SYNCS.PHASECHK.TRANS64.TRYWAIT P0, [R0+URZ], R3 ;  /* 0x00000003000075a7 */ /* 0x0022a400080011ff */
[----:B--2---:R-:W-:Y:S05]  /*92d0*/  @!P0 NANOSLEEP.SYNCS 0x989680 ;  /* 0x009896800000895d */ /* 0x004fea0003900000 */
[----:B------:R-:W2:Y:S02]  /*92e0*/  @!P0 SYNCS.PHASECHK.TRANS64 P0, [R0+URZ], R3 ;  /* 0x00000003000085a7 */ /* 0x000ea400080010ff */
[----:B--2---:R-:W-:Y:S05]  /*92f0*/  @!P0 BRA `(.L_x_163) ;  /* 0xfffffffc00f08947 */ /* 0x004fea000383ffff */
[----:B------:R-:W-:Y:S05]  /*9300*/  BRA `(.L_x_164) ;  /* 0xffffff9c00ac7947 */ /* 0x000fea000383ffff */
.L_x_53:
[----:B------:R-:W-:-:S07]  /*9310*/  MOV R0, UR5 ;  /* 0x0000000500007c02 */ /* 0x000fce0008000f00 */
.L_x_165:
[----:B-1----:R1:W2:Y:S02]  /*9320*/  SYNCS.PHASECHK.TRANS64.TRYWAIT P0, [R0+URZ], R3 ;  /* 0x00000003000075a7 */ /* 0x0022a400080011ff */
[----:B--2---:R-:W-:Y:S05]  /*9330*/  @!P0 NANOSLEEP.SYNCS 0x989680 ;  /* 0x009896800000895d */ /* 0x004fea0003900000 */
[----:B------:R-:W2:Y:S02]  /*9340*/  @!P0 SYNCS.PHASECHK.TRANS64 P0, [R0+URZ], R3 ;  /* 0x00000003000085a7 */ /* 0x000ea400080010ff */
[----:B--2---:R-:W-:Y:S05]  /*9350*/  @!P0 BRA `(.L_x_165) ;  /* 0xfffffffc00f08947 */ /* 0x004fea000383ffff */
[----:B------:R-:W-:Y:S05]  /*9360*/  BRA `(.L_x_166) ;  /* 0xffffff9c00b87947 */ /* 0x000fea000383ffff */
.L_x_54:
[----:B------:R-:W-:-:S07]  /*9370*/  MOV R0, UR5 ;  /* 0x0000000500007c02 */ /* 0x000fce0008000f00 */
.L_x_167:
[----:B-1----:R1:W2:Y:S02]  /*9380*/  SYNCS.PHASECHK.TRANS64.TRYWAIT P0, [R0+URZ], R3 ;  /* 0x00000003000075a7 */ /* 0x0022a400080011ff */
[----:B--2---:R-:W-:Y:S05]  /*9390*/  @!P0 NANOSLEEP.SYNCS 0x989680 ;  /* 0x009896800000895d */ /* 0x004fea0003900000 */
[----:B------:R-:W2:Y:S02]  /*93a0*/  @!P0 SYNCS.PHASECHK.TRANS64 P0, [R0+URZ], R3 ;  /* 0x00000003000085a7 */ /* 0x000ea400080010ff */
[----:B--2---:R-:W-:Y:S05]  /*93b0*/  @!P0 BRA `(.L_x_167) ;  /* 0xfffffffc00f08947 */ /* 0x004fea000383ffff */
[----:B------:R-:W-:Y:S05]  /*93c0*/  BRA `(.L_x_168) ;  /* 0xffffff9c00c47947 */ /* 0x000fea000383ffff */
.L_x_55:
[----:B------:R-:W-:-:S07]  /*93d0*/  MOV R0, UR5 ;  /* 0x0000000500007c02 */ /* 0x000fce0008000f00 */
.L_x_169:
[----:B-1----:R1:W2:Y:S02]  /*93e0*/  SYNCS.PHASECHK.TRANS64.TRYWAIT P0, [R0+URZ], R3 ;  /* 0x00000003000075a7 */ /* 0x0022a400080011ff */
[----:B--2---:R-:W-:Y:S05]  /*93f0*/  @!P0 NANOSLEEP.SYNCS 0x989680 ;  /* 0x009896800000895d */ /* 0x004fea0003900000 */
[----:B------:R-:W2:Y:S02]  /*9400*/  @!P0 SYNCS.PHASECHK.TRANS64 P0, [R0+URZ], R3 ;  /* 0x00000003000085a7 */ /* 0x000ea400080010ff */
[----:B--2---:R-:W-:Y:S05]  /*9410*/  @!P0 BRA `(.L_x_169) ;  /* 0xfffffffc00f08947 */ /* 0x004fea000383ffff */
[----:B------:R-:W-:Y:S05]  /*9420*/  BRA `(.L_x_170) ;  /* 0xffffff9c00d07947 */ /* 0x000fea000383ffff */
.L_x_56:
[----:B------:R-:W-:-:S07]  /*9430*/  MOV R0, UR5 ;  /* 0x0000000500007c02 */ /* 0x000fce0008000f00 */
.L_x_171:
[----:B-1----:R1:W2:Y:S02]  /*9440*/  SYNCS.PHASECHK.TRANS64.TRYWAIT P0, [R0+URZ], R3 ;  /* 0x00000003000075a7 */ /* 0x0022a400080011ff */
[----:B--2---:R-:W-:Y:S05]  /*9450*/  @!P0 NANOSLEEP.SYNCS 0x989680 ;  /* 0x009896800000895d */ /* 0x004fea0003900000 */
[----:B------:R-:W2:Y:S02]  /*9460*/  @!P0 SYNCS.PHASECHK.TRANS64 P0, [R0+URZ], R3 ;  /* 0x00000003000085a7 */ /* 0x000ea400080010ff */
[----:B--2---:R-:W-:Y:S05]  /*9470*/  @!P0 BRA `(.L_x_171) ;  /* 0xfffffffc00f08947 */ /* 0x004fea000383ffff */
[----:B------:R-:W-:Y:S05]  /*9480*/  BRA `(.L_x_172) ;  /* 0xffffff9c00dc7947 */ /* 0x000fea000383ffff */
.L_x_57:
[----:B------:R-:W-:-:S07]  /*9490*/  MOV R0, UR5 ;  /* 0x0000000500007c02 */ /* 0x000fce0008000f00 */
.L_x_173:
[----:B-1----:R1:W2:Y:S02]  /*94a0*/  SYNCS.PHASECHK.TRANS64.TRYWAIT P0, [R0+URZ], R3 ;  /* 0x00000003000075a7 */ /* 0x0022a400080011ff */
[----:B--2---:R-:W-:Y:S05]  /*94b0*/  @!P0 NANOSLEEP.SYNCS 0x989680 ;  /* 0x009896800000895d */ /* 0x004fea0003900000 */
[----:B------:R-:W2:Y:S02]  /*94c0*/  @!P0 SYNCS.PHASECHK.TRANS64 P0, [R0+URZ], R3 ;  /* 0x00000003000085a7 */ /* 0x000ea400080010ff */
[----:B--2---:R-:W-:Y:S05]  /*94d0*/  @!P0 BRA `(.L_x_173) ;  /* 0xfffffffc00f08947 */ /* 0x004fea000383ffff */
[----:B------:R-:W-:Y:S05]  /*94e0*/  BRA `(.L_x_174) ;  /* 0xffffff9c00e87947 */ /* 0x000fea000383ffff */
.L_x_58:
[----:B------:R-:W-:-:S07]  /*94f0*/  MOV R0, UR5 ;  /* 0x0000000500007c02 */ /* 0x000fce0008000f00 */
.L_x_175:
[----:B-1----:R1:W2:Y:S02]  /*9500*/  SYNCS.PHASECHK.TRANS64.TRYWAIT P0, [R0+URZ], R3 ;  /* 0x00000003000075a7 */ /* 0x0022a400080011ff */
[----:B--2---:R-:W-:Y:S05]  /*9510*/  @!P0 NANOSLEEP.SYNCS 0x989680 ;  /* 0x009896800000895d */ /* 0x004fea0003900000 */
[----:B------:R-:W2:Y:S02]  /*9520*/  @!P0 SYNCS.PHASECHK.TRANS64 P0, [R0+URZ], R3 ;  /* 0x00000003000085a7 */ /* 0x000ea400080010ff */
[----:B--2---:R-:W-:Y:S05]  /*9530*/  @!P0 BRA `(.L_x_175) ;  /* 0xfffffffc00f08947 */ /* 0x004fea000383ffff */
[----:B------:R-:W-:Y:S05]  /*9540*/  BRA `(.L_x_176) ;  /* 0xffffff9c00f47947 */ /* 0x000fea000383ffff */
.L_x_59:
[----:B------:R-:W-:-:S07]  /*9550*/  MOV R0, UR5 ;  /* 0x0000000500007c02 */ /* 0x000fce0008000f00 */
.L_x_177:
[----:B-1----:R1:W2:Y:S02]  /*9560*/  SYNCS.PHASECHK.TRANS64.TRYWAIT P0, [R0+URZ], R3 ;  /* 0x00000003000075a7 */ /* 0x0022a400080011ff */
[----:B--2---:R-:W-:Y:S05]  /*9570*/  @!P0 NANOSLEEP.SYNCS 0x989680 ;  /* 0x009896800000895d */ /* 0x004fea0003900000 */
[----:B------:R-:W2:Y:S02]  /*9580*/  @!P0 SYNCS.PHASECHK.TRANS64 P0, [R0+URZ], R3 ;  /* 0x00000003000085a7 */ /* 0x000ea400080010ff */
[----:B--2---:R-:W-:Y:S05]  /*9590*/  @!P0 BRA `(.L_x_177) ;  /* 0xfffffffc00f08947 */ /* 0x004fea000383ffff */
[----:B------:R-:W-:Y:S05]  /*95a0*/  BRA `(.L_x_178) ;  /* 0xffffffa000007947 */ /* 0x000fea000383ffff */
.L_x_60:
[----:B------:R-:W-:-:S07]  /*95b0*/  MOV R0, UR5 ;  /* 0x0000000500007c02 */ /* 0x000fce0008000f00 */
.L_x_179:
[----:B-1----:R1:W2:Y:S02]  /*95c0*/  SYNCS.PHASECHK.TRANS64.TRYWAIT P0, [R0+URZ], R3 ;  /* 0x00000003000075a7 */ /* 0x0022a400080011ff */
[----:B--2---:R-:W-:Y:S05]  /*95d0*/  @!P0 NANOSLEEP.SYNCS 0x989680 ;  /* 0x009896800000895d */ /* 0x004fea0003900000 */
[----:B------:R-:W2:Y:S02]  /*95e0*/  @!P0 SYNCS.PHASECHK.TRANS64 P0, [R0+URZ], R3 ;  /* 0x00000003000085a7 */ /* 0x000ea400080010ff */
[----:B--2---:R-:W-:Y:S05]  /*95f0*/  @!P0 BRA `(.L_x_179) ;  /* 0xfffffffc00f08947 */ /* 0x004fea000383ffff */
[----:B------:R-:W-:Y:S05]  /*9600*/  BRA `(.L_x_180) ;  /* 0xffffffa0000c7947 */ /* 0x000fea000383ffff */
.L_x_61:
[----:B------:R-:W-:-:S07]  /*9610*/  MOV R0, UR5 ;  /* 0x0000000500007c02 */ /* 0x000fce0008000f00 */
.L_x_181:
[----:B-1----:R1:W2:Y:S02]  /*9620*/  SYNCS.PHASECHK.TRANS64.TRYWAIT P0, [R0+URZ], R3 ;  /* 0x00000003000075a7 */ /* 0x0022a400080011ff */
[----:B--2---:R-:W-:Y:S05]  /*9630*/  @!P0 NANOSLEEP.SYNCS 0x989680 ;  /* 0x009896800000895d */ /* 0x004fea0003900000 */
[----:B------:R-:W2:Y:S02]  /*9640*/  @!P0 SYNCS.PHASECHK.TRANS64 P0, [R0+URZ], R3 ;  /* 0x00000003000085a7 */ /* 0x000ea400080010ff */
[----:B--2---:R-:W-:Y:S05]  /*9650*/  @!P0 BRA `(.L_x_181) ;  /* 0xfffffffc00f08947 */ /* 0x004fea000383ffff */
[----:B------:R-:W-:Y:S05]  /*9660*/  BRA `(.L_x_182) ;  /* 0xffffffa000187947 */ /* 0x000fea000383ffff */
.L_x_62:
[----:B------:R-:W-:-:S07]  /*9670*/  MOV R0, UR5 ;  /* 0x0000000500007c02 */ /* 0x000fce0008000f00 */
.L_x_183:
[----:B-1----:R1:W2:Y:S02]  /*9680*/  SYNCS.PHASECHK.TRANS64.TRYWAIT P0, [R0+URZ], R3 ;  /* 0x00000003000075a7 */ /* 0x0022a400080011ff */
[----:B--2---:R-:W-:Y:S05]  /*9690*/  @!P0 NANOSLEEP.SYNCS 0x989680 ;  /* 0x009896800000895d */ /* 0x004fea0003900000 */
[----:B------:R-:W2:Y:S02]  /*96a0*/  @!P0 SYNCS.PHASECHK.TRANS64 P0, [R0+URZ], R3 ;  /* 0x00000003000085a7 */ /* 0x000ea400080010ff */
[----:B--2---:R-:W-:Y:S05]  /*96b0*/  @!P0 BRA `(.L_x_183) ;  /* 0xfffffffc00f08947 */ /* 0x004fea000383ffff */
[----:B------:R-:W-:Y:S05]  /*96c0*/  BRA `(.L_x_184) ;  /* 0xffffffa000247947 */ /* 0x000fea000383ffff */
.L_x_63:
[----:B------:R-:W-:-:S07]  /*96d0*/  MOV R0, UR5 ;  /* 0x0000000500007c02 */ /* 0x000fce0008000f00 */
.L_x_185:
[----:B-1----:R1:W2:Y:S02]  /*96e0*/  SYNCS.PHASECHK.TRANS64.TRYWAIT P0, [R0+URZ], R3 ;  /* 0x00000003000075a7 */ /* 0x0022a400080011ff */
[----:B--2---:R-:W-:Y:S05]  /*96f0*/  @!P0 NANOSLEEP.SYNCS 0x989680 ;  /* 0x009896800000895d */ /* 0x004fea0003900000 */
[----:B------:R-:W2:Y:S02]  /*9700*/  @!P0 SYNCS.PHASECHK.TRANS64 P0, [R0+URZ], R3 ;  /* 0x00000003000085a7 */ /* 0x000ea400080010ff */
[----:B--2---:R-:W-:Y:S05]  /*9710*/  @!P0 BRA `(.L_x_185) ;  /* 0xfffffffc00f08947 */ /* 0x004fea000383ffff */
[----:B------:R-:W-:Y:S05]  /*9720*/  BRA `(.L_x_186) ;  /* 0xffffffa000307947 */ /* 0x000fea000383ffff */
.L_x_64:
[----:B------:R-:W-:-:S07]  /*9730*/  MOV R0, UR5 ;  /* 0x0000000500007c02 */ /* 0x000fce0008000f00 */
.L_x_187:
[----:B-1----:R1:W2:Y:S02]  /*9740*/  SYNCS.PHASECHK.TRANS64.TRYWAIT P0, [R0+URZ], R3 ;  /* 0x00000003000075a7 */ /* 0x0022a400080011ff */
[----:B--2---:R-:W-:Y:S05]  /*9750*/  @!P0 NANOSLEEP.SYNCS 0x989680 ;  /* 0x009896800000895d */ /* 0x004fea0003900000 */
[----:B------:R-:W2:Y:S02]  /*9760*/  @!P0 SYNCS.PHASECHK.TRANS64 P0, [R0+URZ], R3 ;  /* 0x00000003000085a7 */ /* 0x000ea400080010ff */
[----:B--2---:R-:W-:Y:S05]  /*9770*/  @!P0 BRA `(.L_x_187) ;  /* 0xfffffffc00f08947 */ /* 0x004fea000383ffff */
[----:B------:R-:W-:Y:S05]  /*9780*/  BRA `(.L_x_188) ;  /* 0xffffffa0003c7947 */ /* 0x000fea000383ffff */
.L_x_65:
[----:B------:R-:W-:-:S07]  /*9790*/  MOV R0, UR5 ;  /* 0x0000000500007c02 */ /* 0x000fce0008000f00 */
.L_x_189:
[----:B-1----:R1:W2:Y:S02]  /*97a0*/  SYNCS.PHASECHK.TRANS64.TRYWAIT P0, [R0+URZ], R3 ;  /* 0x00000003000075a7 */ /* 0x0022a400080011ff */
[----:B--2---:R-:W-:Y:S05]  /*97b0*/  @!P0 NANOSLEEP.SYNCS 0x989680 ;  /* 0x009896800000895d */ /* 0x004fea0003900000 */
[----:B------:R-:W2:Y:S02]  /*97c0*/  @!P0 SYNCS.PHASECHK.TRANS64 P0, [R0+URZ], R3 ;  /* 0x00000003000085a7 */ /* 0x000ea400080010ff */
[----:B--2---:R-:W-:Y:S05]  /*97d0*/  @!P0 BRA `(.L_x_189) ;  /* 0xfffffffc00f08947 */ /* 0x004fea000383ffff */
[----:B------:R-:W-:Y:S05]  /*97e0*/  BRA `(.L_x_190) ;  /* 0xffffffa000487947 */ /* 0x000fea000383ffff */
.L_x_66:
[----:B------:R-:W-:-:S07]  /*97f0*/  MOV R0, UR5 ;  /* 0x0000000500007c02 */ /* 0x000fce0008000f00 */
.L_x_191:
[----:B-1----:R1:W2:Y:S02]  /*9800*/  SYNCS.PHASECHK.TRANS64.TRYWAIT P0, [R0+URZ], R3 ;  /* 0x00000003000075a7 */ /* 0x0022a400080011ff */
[----:B--2---:R-:W-:Y:S05]  /*9810*/  @!P0 NANOSLEEP.SYNCS 0x989680 ;  /* 0x009896800000895d */ /* 0x004fea0003900000 */
[----:B------:R-:W2:Y:S02]  /*9820*/  @!P0 SYNCS.PHASECHK.TRANS64 P0, [R0+URZ], R3 ;  /* 0x00000003000085a7 */ /* 0x000ea400080010ff */
[----:B--2---:R-:W-:Y:S05]  /*9830*/  @!P0 BRA `(.L_x_191) ;  /* 0xfffffffc00f08947 */ /* 0x004fea000383ffff */
[----:B------:R-:W-:Y:S05]  /*9840*/  BRA `(.L_x_192) ;  /* 0xffffffa000547947 */ /* 0x000fea000383ffff */
.L_x_67:
[----:B------:R-:W-:-:S07]  /*9850*/  MOV R0, UR5 ;  /* 0x0000000500007c02 */ /* 0x000fce0008000f00 */
.L_x_193:
[----:B-1----:R1:W2:Y:S02]  /*9860*/  SYNCS.PHASECHK.TRANS64.TRYWAIT P0, [R0+URZ], R3 ;  /* 0x00000003000075a7 */ /* 0x0022a400080011ff */
[----:B--2---:R-:W-:Y:S05]  /*9870*/  @!P0 NANOSLEEP.SYNCS 0x989680 ;  /* 0x009896800000895d */ /* 0x004fea0003900000 */
[----:B------:R-:W2:Y:S02]  /*9880*/  @!P0 SYNCS.PHASECHK.TRANS64 P0, [R0+URZ], R3 ;  /* 0x00000003000085a7 */ /* 0x000ea400080010ff */
[----:B--2---:R-:W-:Y:S05]  /*9890*/  @!P0 BRA `(.L_x_193) ;  /* 0xfffffffc00f08947 */ /* 0x004fea000383ffff */
[----:B------:R-:W-:Y:S05]  /*98a0*/  BRA `(.L_x_194) ;  /* 0xffffffa000607947 */ /* 0x000fea000383ffff */
.L_x_68:
[----:B------:R-:W-:-:S07]  /*98b0*/  MOV R0, UR5 ;  /* 0x0000000500007c02 */ /* 0x000fce0008000f00 */
.L_x_195:
[----:B-1----:R1:W2:Y:S02]  /*98c0*/  SYNCS.PHASECHK.TRANS64.TRYWAIT P0, [R0+URZ], R3 ;  /* 0x00000003000075a7 */ /* 0x0022a400080011ff */
[----:B--2---:R-:W-:Y:S05]  /*98d0*/  @!P0 NANOSLEEP.SYNCS 0x989680 ;  /* 0x009896800000895d */ /* 0x004fea0003900000 */
[----:B------:R-:W2:Y:S02]  /*98e0*/  @!P0 SYNCS.PHASECHK.TRANS64 P0, [R0+URZ], R3 ;  /* 0x00000003000085a7 */ /* 0x000ea400080010ff */
[----:B--2---:R-:W-:Y:S05]  /*98f0*/  @!P0 BRA `(.L_x_195) ;  /* 0xfffffffc00f08947 */ /* 0x004fea000383ffff */
[----:B------:R-:W-:Y:S05]  /*9900*/  BRA `(.L_x_196) ;  /* 0xffffffa0006c7947 */ /* 0x000fea000383ffff */
.L_x_69:
[----:B------:R-:W-:-:S07]  /*9910*/  MOV R0, UR5 ;  /* 0x0000000500007c02 */ /* 0x000fce0008000f00 */
.L_x_197:
[----:B-1----:R1:W2:Y:S02]  /*9920*/  SYNCS.PHASECHK.TRANS64.TRYWAIT P0, [R0+URZ], R3 ;  /* 0x00000003000075a7 */ /* 0x0022a400080011ff */
[----:B--2---:R-:W-:Y:S05]  /*9930*/  @!P0 NANOSLEEP.SYNCS 0x989680 ;  /* 0x009896800000895d */ /* 0x004fea0003900000 */
[----:B------:R-:W2:Y:S02]  /*9940*/  @!P0 SYNCS.PHASECHK.TRANS64 P0, [R0+URZ], R3 ;  /* 0x00000003000085a7 */ /* 0x000ea400080010ff */
[----:B--2---:R-:W-:Y:S05]  /*9950*/  @!P0 BRA `(.L_x_197) ;  /* 0xfffffffc00f08947 */ /* 0x004fea000383ffff */
[----:B------:R-:W-:Y:S05]  /*9960*/  BRA `(.L_x_198) ;  /* 0xffffffa000787947 */ /* 0x000fea000383ffff */
.L_x_70:
[----:B------:R-:W-:-:S07]  /*9970*/  MOV R0, UR5 ;  /* 0x0000000500007c02 */ /* 0x000fce0008000f00 */
.L_x_199:
[----:B-1----:R1:W2:Y:S02]  /*9980*/  SYNCS.PHASECHK.TRANS64.TRYWAIT P0, [R0+URZ], R3 ;  /* 0x00000003000075a7 */ /* 0x0022a400080011ff */
[----:B--2---:R-:W-:Y:S05]  /*9990*/  @!P0 NANOSLEEP.SYNCS 0x989680 ;  /* 0x009896800000895d */ /* 0x004fea0003900000 */
[----:B------:R-:W2:Y:S02]  /*99a0*/  @!P0 SYNCS.PHASECHK.TRANS64 P0, [R0+URZ], R3 ;  /* 0x00000003000085a7 */ /* 0x000ea400080010ff */
[----:B--2---:R-:W-:Y:S05]  /*99b0*/  @!P0 BRA `(.L_x_199) ;  /* 0xfffffffc00f08947 */ /* 0x004fea000383ffff */
[----:B------:R-:W-:Y:S05]  /*99c0*/  BRA `(.L_x_200) ;  /* 0xffffffa000847947 */ /* 0x000fea000383ffff */
.L_x_71:
[----:B------:R-:W-:-:S07]  /*99d0*/  MOV R0, UR5 ;  /* 0x0000000500007c02 */ /* 0x000fce0008000f00 */
.L_x_201:
[----:B-1----:R1:W2:Y:S02]  /*99e0*/  SYNCS.PHASECHK.TRANS64.TRYWAIT P0, [R0+URZ], R3 ;  /* 0x00000003000075a7 */ /* 0x0022a400080011ff */
[----:B--2---:R-:W-:Y:S05]  /*99f0*/  @!P0 NANOSLEEP.SYNCS 0x989680 ;  /* 0x009896800000895d */ /* 0x004fea0003900000 */
[----:B------:R-:W2:Y:S02]  /*9a00*/  @!P0 SYNCS.PHASECHK.TRANS64 P0, [R0+URZ], R3 ;  /* 0x00000003000085a7 */ /* 0x000ea400080010ff */
[----:B--2---:R-:W-:Y:S05]  /*9a10*/  @!P0 BRA `(.L_x_201) ;  /* 0xfffffffc00f08947 */ /* 0x004fea000383ffff */
[----:B------:R-:W-:Y:S05]  /*9a20*/  BRA `(.L_x_202) ;  /* 0xffffffa000907947 */ /* 0x000fea000383ffff */
.L_x_72:
[----:B------:R-:W-:-:S07]  /*9a30*/  MOV R0, UR5 ;  /* 0x0000000500007c02 */ /* 0x000fce0008000f00 */
.L_x_203:
[----:B-1----:R1:W2:Y:S02]  /*9a40*/  SYNCS.PHASECHK.TRANS64.TRYWAIT P0, [R0+URZ], R3 ;  /* 0x00000003000075a7 */ /* 0x0022a400080011ff */
[----:B--2---:R-:W-:Y:S05]  /*9a50*/  @!P0 NANOSLEEP.SYNCS 0x989680 ;  /* 0x009896800000895d */ /* 0x004fea0003900000 */
[----:B------:R-:W2:Y:S02]  /*9a60*/  @!P0 SYNCS.PHASECHK.TRANS64 P0, [R0+URZ], R3 ;  /* 0x00000003000085a7 */ /* 0x000ea400080010ff */
[----:B--2---:R-:W-:Y:S05]  /*9a70*/  @!P0 BRA `(.L_x_203) ;  /* 0xfffffffc00f08947 */ /* 0x004fea000383ffff */
[----:B------:R-:W-:Y:S05]  /*9a80*/  BRA `(.L_x_204) ;  /* 0xffffffa0009c7947 */ /* 0x000fea000383ffff */
.L_x_73:
[----:B------:R-:W-:-:S07]  /*9a90*/  MOV R0, UR5 ;  /* 0x0000000500007c02 */ /* 0x000fce0008000f00 */
.L_x_205:
[----:B-1----:R1:W2:Y:S02]  /*9aa0*/  SYNCS.PHASECHK.TRANS64.TRYWAIT P0, [R0+URZ], R3 ;  /* 0x00000003000075a7 */ /* 0x0022a400080011ff */
[----:B--2---:R-:W-:Y:S05]  /*9ab0*/  @!P0 NANOSLEEP.SYNCS 0x989680 ;  /* 0x009896800000895d */ /* 0x004fea0003900000 */
[----:B------:R-:W2:Y:S02]  /*9ac0*/  @!P0 SYNCS.PHASECHK.TRANS64 P0, [R0+URZ], R3 ;  /* 0x00000003000085a7 */ /* 0x000ea400080010ff */
[----:B--2---:R-:W-:Y:S05]  /*9ad0*/  @!P0 BRA `(.L_x_205) ;  /* 0xfffffffc00f08947 */ /* 0x004fea000383ffff */
[----:B------:R-:W-:Y:S05]  /*9ae0*/  BRA `(.L_x_206) ;  /* 0xffffffa000a87947 */ /* 0x000fea000383ffff */
.L_x_74:
[----:B------:R-:W-:-:S07]  /*9af0*/  MOV R0, UR5 ;  /* 0x0000000500007c02 */ /* 0x000fce0008000f00 */
.L_x_207:
[----:B-1----:R1:W2:Y:S02]  /*9b00*/  SYNCS.PHASECHK.TRANS64.TRYWAIT P0, [R0+URZ], R3 ;  /* 0x00000003000075a7 */ /* 0x0022a400080011ff */
[----:B--2---:R-:W-:Y:S05]  /*9b10*/  @!P0 NANOSLEEP.SYNCS 0x989680 ;  /* 0x009896800000895d */ /* 0x004fea0003900000 */
[----:B------:R-:W2:Y:S02]  /*9b20*/  @!P0 SYNCS.PHASECHK.TRANS64 P0, [R0+URZ], R3 ;  /* 0x00000003000085a7 */ /* 0x000ea400080010ff */
[----:B--2---:R-:W-:Y:S05]  /*9b30*/  @!P0 BRA `(.L_x_207) ;  /* 0xfffffffc00f08947 */ /* 0x004fea000383ffff */
[----:B------:R-:W-:Y:S05]  /*9b40*/  BRA `(.L_x_208) ;  /* 0xffffffa000b47947 */ /* 0x000fea000383ffff */
.L_x_75:
[----:B------:R-:W-:-:S07]  /*9b50*/  MOV R0, UR5 ;  /* 0x0000000500007c02 */ /* 0x000fce0008000f00 */
.L_x_209:
[----:B-1----:R1:W2:Y:S02]  /*9b60*/  SYNCS.PHASECHK.TRANS64.TRYWAIT P0, [R0+URZ], R3 ;  /* 0x00000003000075a7 */ /* 0x0022a400080011ff */
[----:B--2---:R-:W-:Y:S05]  /*9b70*/  @!P0 NANOSLEEP.SYNCS 0x989680 ;  /* 0x009896800000895d */ /* 0x004fea0003900000 */
[----:B------:R-:W2:Y:S02]  /*9b80*/  @!P0 SYNCS.PHASECHK.TRANS64 P0, [R0+URZ], R3 ;  /* 0x00000003000085a7 */ /* 0x000ea400080010ff */
[----:B--2---:R-:W-:Y:S05]  /*9b90*/  @!P0 BRA `(.L_x_209) ;  /* 0xfffffffc00f08947 */ /* 0x004fea000383ffff */
[----:B------:R-:W-:Y:S05]  /*9ba0*/  BRA `(.L_x_210) ;  /* 0xffffffa000c07947 */ /* 0x000fea000383ffff */
.L_x_76:
[----:B------:R-:W-:-:S07]  /*9bb0*/  MOV R0, UR5 ;  /* 0x0000000500007c02 */ /* 0x000fce0008000f00 */
.L_x_211:
[----:B-1----:R1:W2:Y:S02]  /*9bc0*/  SYNCS.PHASECHK.TRANS64.TRYWAIT P0, [R0+URZ], R3 ;  /* 0x00000003000075a7 */ /* 0x0022a400080011ff */
[----:B--2---:R-:W-:Y:S05]  /*9bd0*/  @!P0 NANOSLEEP.SYNCS 0x989680 ;  /* 0x009896800000895d */ /* 0x004fea0003900000 */
[----:B------:R-:W2:Y:S02]  /*9be0*/  @!P0 SYNCS.PHASECHK.TRANS64 P0, [R0+URZ], R3 ;  /* 0x00000003000085a7 */ /* 0x000ea400080010ff */
[----:B--2---:R-:W-:Y:S05]  /*9bf0*/  @!P0 BRA `(.L_x_211) ;  /* 0xfffffffc00f08947 */ /* 0x004fea000383ffff */
[----:B------:R-:W-:Y:S05]  /*9c00*/  BRA `(.L_x_212) ;  /* 0xffffffa000cc7947 */ /* 0x000fea000383ffff */
.L_x_79:
[----:B--2---:R2:W3:Y:S02]  /*9c10*/  SYNCS.PHASECHK.TRANS64.TRYWAIT P0, [R2+URZ+0x2b0], R4 ;  /* 0x0002b004020075a7 */ /* 0x0044e400080011ff */
[----:B---3--:R-:W-:Y:S05]  /*9c20*/  @!P0 NANOSLEEP.SYNCS 0x989680 ;  /* 0x009896800000895d */ /* 0x008fea0003900000 */
[----:B------:R-:W3:Y:S02]  /*9c30*/  @!P0 SYNCS.PHASECHK.TRANS64 P0, [R2+URZ+0x2b0], R4 ;  /* 0x0002b004020085a7 */ /* 0x000ee400080010ff */
[----:B---3--:R-:W-:Y:S05]  /*9c40*/  @!P0 BRA `(.L_x_79) ;  /* 0xfffffffc00f08947 */ /* 0x008fea000383ffff */
[----:B------:R-:W-:Y:S05]  /*9c50*/  BRA `(.L_x_213) ;  /* 0xffffffa400287947 */ /* 0x000fea000383ffff */
.L_x_80:
[----:B------:R-:W-:-:S07]  /*9c60*/  MOV R2, UR4 ;  /* 0x0000000400027c02 */ /* 0x000fce0008000f00 */
.L_x_214:
[----:B--2---:R2:W3:Y:S02]  /*9c70*/  SYNCS.PHASECHK.TRANS64.TRYWAIT P0, [R2+URZ+0x260], R5 ;  /* 0x00026005020075a7 */ /* 0x0044e400080011ff */
[----:B---3--:R-:W-:Y:S05]  /*9c80*/  @!P0 NANOSLEEP.SYNCS 0x989680 ;  /* 0x009896800000895d */ /* 0x008fea0003900000 */
[----:B------:R-:W3:Y:S02]  /*9c90*/  @!P0 SYNCS.PHASECHK.TRANS64 P0, [R2+URZ+0x260], R5 ;  /* 0x00026005020085a7 */ /* 0x000ee400080010ff */
[----:B---3--:R-:W-:Y:S05]  /*9ca0*/  @!P0 BRA `(.L_x_214) ;  /* 0xfffffffc00f08947 */ /* 0x008fea000383ffff */
[----:B------:R-:W-:Y:S05]  /*9cb0*/  BRA `(.L_x_215) ;  /* 0xffffffa400387947 */ /* 0x000fea000383ffff */
.L_x_81:
[----:B--2---:R2:W3:Y:S02]  /*9cc0*/  SYNCS.PHASECHK.TRANS64.TRYWAIT P1, [R2+URZ+0x250], R4 ;  /* 0x00025004020075a7 */ /* 0x0044e400080211ff */
[----:B---3--:R-:W-:Y:S05]  /*9cd0*/  @!P1 NANOSLEEP.SYNCS 0x989680 ;  /* 0x009896800000995d */ /* 0x008fea0003900000 */
[----:B------:R-:W3:Y:S02]  /*9ce0*/  @!P1 SYNCS.PHASECHK.TRANS64 P1, [R2+URZ+0x250], R4 ;  /* 0x00025004020095a7 */ /* 0x000ee400080210ff */
[----:B---3--:R-:W-:Y:S05]  /*9cf0*/  @!P1 BRA `(.L_x_81) ;  /* 0xfffffffc00f09947 */ /* 0x008fea000383ffff */
[----:B------:R-:W-:Y:S05]  /*9d00*/  BRA `(.L_x_216) ;  /* 0xffffffa400687947 */ /* 0x000fea000383ffff */
.L_x_84:
[----:B------:R-:W-:-:S07]  /*9d10*/  MOV R0, UR4 ;  /* 0x0000000400007c02 */ /* 0x000fce0008000f00 */
.L_x_217:
[----:B--2---:R2:W3:Y:S02]  /*9d20*/  SYNCS.PHASECHK.TRANS64.TRYWAIT P0, [R0+URZ+0x260], R2 ;  /* 0x00026002000075a7 */ /* 0x0044e400080011ff */
[----:B---3--:R-:W-:Y:S05]  /*9d30*/  @!P0 NANOSLEEP.SYNCS 0x989680 ;  /* 0x009896800000895d */ /* 0x008fea0003900000 */
[----:B------:R-:W3:Y:S02]  /*9d40*/  @!P0 SYNCS.PHASECHK.TRANS64 P0, [R0+URZ+0x260], R2 ;  /* 0x00026002000085a7 */ /* 0x000ee400080010ff */
[----:B---3--:R-:W-:Y:S05]  /*9d50*/  @!P0 BRA `(.L_x_217) ;  /* 0xfffffffc00f08947 */ /* 0x008fea000383ffff */
[----:B------:R-:W-:Y:S05]  /*9d60*/  BRA `(.L_x_83) ;  /* 0xffffffa400bc7947 */ /* 0x000fea000383ffff */
.L_x_91:
[----:B-1----:R1:W2:Y:S02]  /*9d70*/  SYNCS.PHASECHK.TRANS64.TRYWAIT P1, [R0+URZ+0x250], R2 ;  /* 0x00025002000075a7 */ /* 0x0022a400080211ff */
[----:B--2---:R-:W-:Y:S05]  /*9d80*/  @!P1 NANOSLEEP.SYNCS 0x989680 ;  /* 0x009896800000995d */ /* 0x004fea0003900000 */
[----:B------:R-:W2:Y:S02]  /*9d90*/  @!P1 SYNCS.PHASECHK.TRANS64 P1, [R0+URZ+0x250], R2 ;  /* 0x00025002000095a7 */ /* 0x000ea400080210ff */
[----:B--2---:R-:W-:Y:S05]  /*9da0*/  @!P1 BRA `(.L_x_91) ;  /* 0xfffffffc00f09947 */ /* 0x004fea000383ffff */
[----:B------:R-:W-:Y:S05]  /*9db0*/  BRA `(.L_x_218) ;  /* 0xffffffac00187947 */ /* 0x000fea000383ffff */
.L_x_92:
[----:B------:R-:W-:-:S07]  /*9dc0*/  MOV R2, UR19 ;  /* 0x0000001300027c02 */ /* 0x000fce0008000f00 */
.L_x_219:
[----:B-1----:R1:W2:Y:S02]  /*9dd0*/  SYNCS.PHASECHK.TRANS64.TRYWAIT P0, [R2+URZ+0x290], R0 ;  /* 0x00029000020075a7 */ /* 0x0022a400080011ff */
[----:B--2---:R-:W-:Y:S05]  /*9de0*/  @!P0 NANOSLEEP.SYNCS 0x989680 ;  /* 0x009896800000895d */ /* 0x004fea0003900000 */
[----:B------:R-:W2:Y:S02]  /*9df0*/  @!P0 SYNCS.PHASECHK.TRANS64 P0, [R2+URZ+0x290], R0 ;  /* 0x00029000020085a7 */ /* 0x000ea400080010ff */
[----:B--2---:R-:W-:Y:S05]  /*9e00*/  @!P0 BRA `(.L_x_219) ;  /* 0xfffffffc00f08947 */ /* 0x004fea000383ffff */
[----:B------:R-:W-:Y:S05]  /*9e10*/  BRA `(.L_x_220) ;  /* 0xffffffac004c7947 */ /* 0x000fea000383ffff */
.L_x_95:
[----:B------:R-:W-:Y:S07]  /*9e20*/  MOV R0, UR6 ;  /* 0x0000000600007c02 */ /* 0x000fee0008000f00 */
.L_x_221:
[----:B-1----:R1:W2:Y:S02]  /*9e30*/  SYNCS.PHASECHK.TRANS64.TRYWAIT P0, [R0+URZ], R2 ;  /* 0x00000002000075a7 */ /* 0x0022a400080011ff */
[----:B--2---:R-:W-:Y:S05]  /*9e40*/  @!P0 NANOSLEEP.SYNCS 0x989680 ;  /* 0x009896800000895d */ /* 0x004fea0003900000 */
[----:B------:R-:W2:Y:S02]  /*9e50*/  @!P0 SYNCS.PHASECHK.TRANS64 P0, [R0+URZ], R2 ;  /* 0x00000002000085a7 */ /* 0x000ea400080010ff */
[----:B--2---:R-:W-:Y:S05]  /*9e60*/  @!P0 BRA `(.L_x_221) ;  /* 0xfffffffc00f08947 */ /* 0x004fea000383ffff */
[----:B------:R-:W-:Y:S05]  /*9e70*/  BRA `(.L_x_94) ;  /* 0xffffffac00847947 */ /* 0x000fea000383ffff */
.L_x_98:
[----:B------:R-:W-:-:S07]  /*9e80*/  MOV R0, UR4 ;  /* 0x0000000400007c02 */ /* 0x000fce0008000f00 */
.L_x_222:
[----:B--2---:R2:W4:Y:S02]  /*9e90*/  SYNCS.PHASECHK.TRANS64.TRYWAIT P0, [R0+URZ], R2 ;  /* 0x00000002000075a7 */ /* 0x00452400080011ff */
[----:B----4-:R-:W-:Y:S05]  /*9ea0*/  @!P0 NANOSLEEP.SYNCS 0x989680 ;  /* 0x009896800000895d */ /* 0x010fea0003900000 */
[----:B------:R-:W4:Y:S02]  /*9eb0*/  @!P0 SYNCS.PHASECHK.TRANS64 P0, [R0+URZ], R2 ;  /* 0x00000002000085a7 */ /* 0x000f2400080010ff */
[----:B----4-:R-:W-:Y:S05]  /*9ec0*/  @!P0 BRA `(.L_x_222) ;  /* 0xfffffffc00f08947 */ /* 0x010fea000383ffff */
[----:B------:R-:W-:Y:S05]  /*9ed0*/  BRA `(.L_x_223) ;  /* 0xffffffb000247947 */ /* 0x000fea000383ffff */
.L_x_99:
[----:B------:R-:W-:-:S07]  /*9ee0*/  MOV R0, UR5 ;  /* 0x0000000500007c02 */ /* 0x000fce0008000f00 */
.L_x_224:
[----:B-1----:R1:W2:Y:S02]  /*9ef0*/  SYNCS.PHASECHK.TRANS64.TRYWAIT P0, [R0+URZ], R3 ;  /* 0x00000003000075a7 */ /* 0x0022a400080011ff */
[----:B--2---:R-:W-:Y:S05]  /*9f00*/  @!P0 NANOSLEEP.SYNCS 0x989680 ;  /* 0x009896800000895d */ /* 0x004fea0003900000 */
[----:B------:R-:W2:Y:S02]  /*9f10*/  @!P0 SYNCS.PHASECHK.TRANS64 P0, [R0+URZ], R3 ;  /* 0x00000003000085a7 */ /* 0x000ea400080010ff */
[----:B--2---:R-:W-:Y:S05]  /*9f20*/  @!P0 BRA `(.L_x_224) ;  /* 0xfffffffc00f08947 */ /* 0x004fea000383ffff */
[----:B------:R-:W-:Y:S05]  /*9f30*/  BRA `(.L_x_225) ;  /* 0xffffffb000307947 */ /* 0x000fea000383ffff */
.L_x_100:
[----:B------:R-:W-:-:S07]  /*9f40*/  MOV R0, UR5 ;  /* 0x0000000500007c02 */ /* 0x000fce0008000f00 */
.L_x_226:
[----:B-1----:R1:W2:Y:S02]  /*9f50*/  SYNCS.PHASECHK.TRANS64.TRYWAIT P0, [R0+URZ], R3 ;  /* 0x00000003000075a7 */ /* 0x0022a400080011ff */
[----:B--2---:R-:W-:Y:S05]  /*9f60*/  @!P0 NANOSLEEP.SYNCS 0x989680 ;  /* 0x009896800000895d */ /* 0x004fea0003900000 */
[----:B------:R-:W2:Y:S02]  /*9f70*/  @!P0 SYNCS.PHASECHK.TRANS64 P0, [R0+URZ], R3 ;  /* 0x00000003000085a7 */ /* 0x000ea400080010ff */
[----:B--2---:R-:W-:Y:S05]  /*9f80*/  @!P0 BRA `(.L_x_226) ;  /* 0xfffffffc00f08947 */ /* 0x004fea000383ffff */
[----:B------:R-:W-:Y:S05]  /*9f90*/  BRA `(.L_x_227) ;  /* 0xffffffb0003c7947 */ /* 0x000fea000383ffff */
.L_x_101:
[----:B-1----:R-:W-:-:S07]  /*9fa0*/  MOV R0, UR4 ;  /* 0x0000000400007c02 */ /* 0x002fce0008000f00 */
.L_x_228:
[----:B-1----:R1:W2:Y:S02]  /*9fb0*/  SYNCS.PHASECHK.TRANS64.TRYWAIT P0, [R0+URZ], R2 ;  /* 0x00000002000075a7 */ /* 0x0022a400080011ff */
[----:B--2---:R-:W-:Y:S05]  /*9fc0*/  @!P0 NANOSLEEP.SYNCS 0x989680 ;  /* 0x009896800000895d */ /* 0x004fea0003900000 */
[----:B------:R-:W2:Y:S02]  /*9fd0*/  @!P0 SYNCS.PHASECHK.TRANS64 P0, [R0+URZ], R2 ;  /* 0x00000002000085a7 */ /* 0x000ea400080010ff */
[----:B--2---:R-:W-:Y:S05]  /*9fe0*/  @!P0 BRA `(.L_x_228) ;  /* 0xfffffffc00f08947 */ /* 0x004fea000383ffff */
[----:B------:R-:W-:Y:S05]  /*9ff0*/  BRA `(.L_x_229) ;  /* 0xffffffb000487947 */ /* 0x000fea000383ffff */
.L_x_106:
[----:B---3--:R3:W4:Y:S02]  /*a000*/  SYNCS.PHASECHK.TRANS64.TRYWAIT P0, [R12+URZ+0x250], R0 ;  /* 0x000250000c0075a7 */ /* 0x00872400080011ff */
[----:B----4-:R-:W-:Y:S05]  /*a010*/  @!P0 NANOSLEEP.SYNCS 0x989680 ;  /* 0x009896800000895d */ /* 0x010fea0003900000 */
[----:B------:R-:W4:Y:S02]  /*a020*/  @!P0 SYNCS.PHASECHK.TRANS64 P0, [R12+URZ+0x250], R0 ;  /* 0x000250000c0085a7 */ /* 0x000f2400080010ff */
[----:B----4-:R-:W-:Y:S05]  /*a030*/  @!P0 BRA `(.L_x_106) ;  /* 0xfffffffc00f08947 */ /* 0x010fea000383ffff */
[----:B------:R-:W-:Y:S05]  /*a040*/  BRA `(.L_x_230) ;  /* 0xffffffb400607947 */ /* 0x000fea000383ffff */
.L_x_109:
[----:B-1----:R-:W-:Y:S07]  /*a050*/  MOV R0, UR21 ;  /* 0x0000001500007c02 */ /* 0x002fee0008000f00 */
.L_x_231:
[----:B-1----:R1:W3:Y:S02]  /*a060*/  SYNCS.PHASECHK.TRANS64.TRYWAIT P2, [R0+URZ+0x248], R6 ;  /* 0x00024806000075a7 */ /* 0x0022e400080411ff */
[----:B---3--:R-:W-:Y:S05]  /*a070*/  @!P2 NANOSLEEP.SYNCS 0x989680 ;  /* 0x009896800000a95d */ /* 0x008fea0003900000 */
[----:B------:R-:W3:Y:S02]  /*a080*/  @!P2 SYNCS.PHASECHK.TRANS64 P2, [R0+URZ+0x248], R6 ;  /* 0x000248060000a5a7 */ /* 0x000ee400080410ff */
[----:B---3--:R-:W-:Y:S05]  /*a090*/  @!P2 BRA `(.L_x_231) ;  /* 0xfffffffc00f0a947 */ /* 0x008fea000383ffff */
[----:B------:R-:W-:Y:S05]  /*a0a0*/  BRA `(.L_x_108) ;  /* 0xffffffb800c87947 */ /* 0x000fea000383ffff */
.L_x_112:
[----:B------:R-:W-:Y:S07]  /*a0b0*/  MOV R0, UR21 ;  /* 0x0000001500007c02 */ /* 0x000fee0008000f00 */
.L_x_232:
[----:B-1----:R1:W3:Y:S02]  /*a0c0*/  SYNCS.PHASECHK.TRANS64.TRYWAIT P0, [R0+URZ+0x230], R9 ;  /* 0x00023009000075a7 */ /* 0x0022e400080011ff */
[----:B---3--:R-:W-:Y:S05]  /*a0d0*/  @!P0 NANOSLEEP.SYNCS 0x989680 ;  /* 0x009896800000895d */ /* 0x008fea0003900000 */
[----:B------:R-:W3:Y:S02]  /*a0e0*/  @!P0 SYNCS.PHASECHK.TRANS64 P0, [R0+URZ+0x230], R9 ;  /* 0x00023009000085a7 */ /* 0x000ee400080010ff */
[----:B---3--:R-:W-:Y:S05]  /*a0f0*/  @!P0 BRA `(.L_x_232) ;  /* 0xfffffffc00f08947 */ /* 0x008fea000383ffff */
[----:B------:R-:W-:Y:S05]  /*a100*/  BRA `(.L_x_233) ;  /* 0xffffffbc00247947 */ /* 0x000fea000383ffff */
.L_x_113:
[----:B------:R-:W-:Y:S07]  /*a110*/  MOV R0, UR21 ;  /* 0x0000001500007c02 */ /* 0x000fee0008000f00 */
.L_x_234:
[----:B-1----:R1:W3:Y:S02]  /*a120*/  SYNCS.PHASECHK.TRANS64.TRYWAIT P0, [R0+URZ+0x238], R9 ;  /* 0x00023809000075a7 */ /* 0x0022e400080011ff */
[----:B---3--:R-:W-:Y:S05]  /*a130*/  @!P0 NANOSLEEP.SYNCS 0x989680 ;  /* 0x009896800000895d */ /* 0x008fea0003900000 */
[----:B------:R-:W3:Y:S02]  /*a140*/  @!P0 SYNCS.PHASECHK.TRANS64 P0, [R0+URZ+0x238], R9 ;  /* 0x00023809000085a7 */ /* 0x000ee400080010ff */
[----:B---3--:R-:W-:Y:S05]  /*a150*/  @!P0 BRA `(.L_x_234) ;  /* 0xfffffffc00f08947 */ /* 0x008fea000383ffff */
[----:B------:R-:W-:Y:S05]  /*a160*/  BRA `(.L_x_235) ;  /* 0xffffffbc00607947 */ /* 0x000fea000383ffff */
.L_x_115:
[----:B------:R-:W-:-:S07]  /*a170*/  MOV R0, UR21 ;  /* 0x0000001500007c02 */ /* 0x000fce0008000f00 */
.L_x_236:
[----:B-1----:R1:W4:Y:S02]  /*a180*/  SYNCS.PHASECHK.TRANS64.TRYWAIT P0, [R0+URZ+0x230], R2 ;  /* 0x00023002000075a7 */ /* 0x00232400080011ff */
[----:B----4-:R-:W-:Y:S05]  /*a190*/  @!P0 NANOSLEEP.SYNCS 0x989680 ;  /* 0x009896800000895d */ /* 0x010fea0003900000 */
[----:B------:R-:W4:Y:S02]  /*a1a0*/  @!P0 SYNCS.PHASECHK.TRANS64 P0, [R0+URZ+0x230], R2 ;  /* 0x00023002000085a7 */ /* 0x000f2400080010ff */
[----:B----4-:R-:W-:Y:S05]  /*a1b0*/  @!P0 BRA `(.L_x_236) ;  /* 0xfffffffc00f08947 */ /* 0x010fea000383ffff */
[----:B------:R-:W-:Y:S05]  /*a1c0*/  BRA `(.L_x_237) ;  /* 0xffffffbc00d47947 */ /* 0x000fea000383ffff */
.L_x_117:
[----:B-1----:R1:W2:Y:S02]  /*a1d0*/  SYNCS.PHASECHK.TRANS64.TRYWAIT P0, [R3+URZ+0x250], R0 ;  /* 0x00025000030075a7 */ /* 0x0022a400080011ff */
[----:B--2---:R-:W-:Y:S05]  /*a1e0*/  @!P0 NANOSLEEP.SYNCS 0x989680 ;  /* 0x009896800000895d */ /* 0x004fea0003900000 */
[----:B------:R-:W2:Y:S02]  /*a1f0*/  @!P0 SYNCS.PHASECHK.TRANS64 P0, [R3+URZ+0x250], R0 ;  /* 0x00025000030085a7 */ /* 0x000ea400080010ff */
[----:B--2---:R-:W-:Y:S05]  /*a200*/  @!P0 BRA `(.L_x_117) ;  /* 0xfffffffc00f08947 */ /* 0x004fea000383ffff */
[----:B------:R-:W-:Y:S05]  /*a210*/  BRA `(.L_x_238) ;  /* 0xffffffc000947947 */ /* 0x000fea000383ffff */
.L_x_128:
[----:B-1----:R1:W2:Y:S02]  /*a220*/  SYNCS.PHASECHK.TRANS64.TRYWAIT P1, [R3+URZ+0x220], R0 ;  /* 0x00022000030075a7 */ /* 0x0022a400080211ff */
[----:B--2---:R-:W-:Y:S05]  /*a230*/  @!P1 NANOSLEEP.SYNCS 0x989680 ;  /* 0x009896800000995d */ /* 0x004fea0003900000 */
[----:B------:R-:W2:Y:S02]  /*a240*/  @!P1 SYNCS.PHASECHK.TRANS64 P1, [R3+URZ+0x220], R0 ;  /* 0x00022000030095a7 */ /* 0x000ea400080210ff */
[----:B--2---:R-:W-:Y:S05]  /*a250*/  @!P1 BRA `(.L_x_128) ;  /* 0xfffffffc00f09947 */ /* 0x004fea000383ffff */
[----:B------:R-:W-:Y:S05]  /*a260*/  BRA `(.L_x_127) ;  /* 0xffffffd000047947 */ /* 0x000fea000383ffff */
.L_x_130:
[----:B-1----:R1:W2:Y:S02]  /*a270*/  SYNCS.PHASECHK.TRANS64.TRYWAIT P0, [R43+URZ+0x270], R4 ;  /* 0x000270042b0075a7 */ /* 0x0022a400080011ff */
[----:B--2---:R-:W-:Y:S05]  /*a280*/  @!P0 NANOSLEEP.SYNCS 0x989680 ;  /* 0x009896800000895d */ /* 0x004fea0003900000 */
[----:B------:R-:W2:Y:S02]  /*a290*/  @!P0 SYNCS.PHASECHK.TRANS64 P0, [R43+URZ+0x270], R4 ;  /* 0x000270042b0085a7 */ /* 0x000ea400080010ff */
[----:B--2---:R-:W-:Y:S05]  /*a2a0*/  @!P0 BRA `(.L_x_130) ;  /* 0xfffffffc00f08947 */ /* 0x004fea000383ffff */
[----:B------:R-:W-:Y:S05]  /*a2b0*/  BRA `(.L_x_129) ;  /* 0xffffffd000587947 */ /* 0x000fea000383ffff */
.L_x_138:
[----:B--2---:R2:W3:Y:S02]  /*a2c0*/  SYNCS.PHASECHK.TRANS64.TRYWAIT P0, [R3+URZ+0x220], R0 ;  /* 0x00022000030075a7 */ /* 0x0044e400080011ff */
[----:B---3--:R-:W-:Y:S05]  /*a2d0*/  @!P0 NANOSLEEP.SYNCS 0x989680 ;  /* 0x009896800000895d */ /* 0x008fea0003900000 */
[----:B------:R-:W3:Y:S02]  /*a2e0*/  @!P0 SYNCS.PHASECHK.TRANS64 P0, [R3+URZ+0x220], R0 ;  /* 0x00022000030085a7 */ /* 0x000ee400080010ff */
[----:B---3--:R-:W-:Y:S05]  /*a2f0*/  @!P0 BRA `(.L_x_138) ;  /* 0xfffffffc00f08947 */ /* 0x008fea000383ffff */
[----:B------:R-:W-:Y:S05]  /*a300*/  BRA `(.L_x_137) ;  /* 0xffffffdc004c7947 */ /* 0x000fea000383ffff */
        .weak           $__internal_0_$__cuda_sm10x_tcgen05_guardrail_trap_col_being_dealloced_not_returned_by_alloc
        .type           $__internal_0_$__cuda_sm10x_tcgen05_guardrail_trap_col_being_dealloced_not_returned_by_alloc,@function
        .size           $__internal_0_$__cuda_sm10x_tcgen05_guardrail_trap_col_being_dealloced_not_returned_by_alloc,($__internal_1_$__cuda_sm10x_tcgen05_guardrail_trap_phase_invalid_during_alloc - $__internal_0_$__cuda_sm10x_tcgen05_guardrail_trap_col_being_dealloced_not_returned_by_alloc)
$__internal_0_$__cuda_sm10x_tcgen05_guardrail_trap_col_being_dealloced_not_returned_by_alloc:
[----:B------:R-:W-:Y:S05]  /*a310*/  BPT.TRAP 0x1 ;  /* 0x000000040000795c */ /* 0x000fea0000300000 */
[----:B------:R-:W-:-:S04]  /*a320*/  HFMA2 R3, -RZ, RZ, 0, 0 ;  /* 0x00000000ff037431 */ /* 0x000fc800000001ff */
[----:B------:R-:W-:Y:S05]  /*a330*/  RET.REL.NODEC R2 `(_ZN7cutlass13device_kernelINS_4gemm6kernel13GemmUniversalIN4cute5tupleIJiiiiEEENS1_10collective13CollectiveMmaINS1_35MainloopSm100TmaUmmaWarpSpecializedILi34ELi2ELi4ENS5_IJNS4_1CILi4EEENSA_ILi2EEENSA_ILi1EEEEEEEENS5_IJNSA_ILi64EEENSA_ILi128EEENSA_ILi32EEEEEEaNS5_IJlSD_lEEEaSK_NS4_8TiledMMAINS4_8MMA_AtomIJNS4_15SM100_MMA_S8_SSIaaiLi64ELi128ELNS4_4UMMA5MajorE0ELSP_0ELNSO_8SaturateE0EEEEEENS4_6LayoutINS5_IJSD_SD_SD_EEENS5_IJNSA_ILi0EEESV_SV_EEEEENS5_IJNS4_10UnderscoreESY_SY_EEEEENS4_23SM90_TMA_LOAD_MULTICASTENS4_14ComposedLayoutINS4_7SwizzleILi1ELi4ELi3EEENS4_18smem_ptr_flag_bitsILi8EEENST_INS5_IJNSA_ILi8EEESI_EEENS5_IJSI_SD_EEEEEEEvNS4_8identityES11_S1B_vS1C_EENS_8epilogue10collective18CollectiveEpilogueINS1E_23Sm100TmaWarpSpecializedILi2ELi2ELi32ELb0ELb0EEEJSJ_NS5_IJNST_ISG_SD_EES1J_EEEaSK_aSK_NS1E_6fusion15FusionCallbacksIS1I_NS1L_17LinearCombinationIaiaiLNS_15FloatRoundStyleE2EEESJ_S1K_JEEENS4_5SM1004TMEM4LOAD26SM100_TMEM_LOAD_16dp32b32xENS4_13SM90_TMA_LOADENS12_INS13_ILi2ELi4ELi3EEES16_NST_INS5_IJS17_SG_EEENS5_IJSG_SD_EEEEEEENS4_39AutoVectorizingCopyWithAssumedAlignmentILi128EEENS4_14SM90_TMA_STOREES20_S22_S22_EEEvvEEEEvNT_6ParamsE) ;  /* 0xffffff5c02307950 */ /* 0x000fea0003c3ffff */
        .weak           $__internal_1_$__cuda_sm10x_tcgen05_guardrail_trap_phase_invalid_during_alloc
        .type           $__internal_1_$__cuda_sm10x_tcgen05_guardrail_trap_phase_invalid_during_alloc,@function
        .size           $__internal_1_$__cuda_sm10x_tcgen05_guardrail_trap_phase_invalid_during_alloc,($__internal_2_$__cuda_sm10x_tcgen05_guardrail_trap_unallocated_columns_being_dealloced - $__internal_1_$__cuda_sm10x_tcgen05_guardrail_trap_phase_invalid_during_alloc)
$__internal_1_$__cuda_sm10x_tcgen05_guardrail_trap_phase_invalid_during_alloc:
[----:B------:R-:W-:Y:S05]  /*a340*/  BPT.TRAP 0x1 ;  /* 0x000000040000795c */ /* 0x000fea0000300000 */
[----:B------:R-:W-:-:S04]  /*a350*/  MOV R5, 0x0 ;  /* 0x0000000000057802 */ /* 0x000fc80000000f00 */
[----:B------:R-:W-:Y:S05]  /*a360*/  RET.REL.NODEC R4 `(_ZN7cutlass13device_kernelINS_4gemm6kernel13GemmUniversalIN4cute5tupleIJiiiiEEENS1_10collective13CollectiveMmaINS1_35MainloopSm100TmaUmmaWarpSpecializedILi34ELi2ELi4ENS5_IJNS4_1CILi4EEENSA_ILi2EEENSA_ILi1EEEEEEEENS5_IJNSA_ILi64EEENSA_ILi128EEENSA_ILi32EEEEEEaNS5_IJlSD_lEEEaSK_NS4_8TiledMMAINS4_8MMA_AtomIJNS4_15SM100_MMA_S8_SSIaaiLi64ELi128ELNS4_4UMMA5MajorE0ELSP_0ELNSO_8SaturateE0EEEEEENS4_6LayoutINS5_IJSD_SD_SD_EEENS5_IJNSA_ILi0EEESV_SV_EEEEENS5_IJNS4_10UnderscoreESY_SY_EEEEENS4_23SM90_TMA_LOAD_MULTICASTENS4_14ComposedLayoutINS4_7SwizzleILi1ELi4ELi3EEENS4_18smem_ptr_flag_bitsILi8EEENST_INS5_IJNSA_ILi8EEESI_EEENS5_IJSI_SD_EEEEEEEvNS4_8identityES11_S1B_vS1C_EENS_8epilogue10collective18CollectiveEpilogueINS1E_23Sm100TmaWarpSpecializedILi2ELi2ELi32ELb0ELb0EEEJSJ_NS5_IJNST_ISG_SD_EES1J_EEEaSK_aSK_NS1E_6fusion15FusionCallbacksIS1I_NS1L_17LinearCombinationIaiaiLNS_15FloatRoundStyleE2EEESJ_S1K_JEEENS4_5SM1004TMEM4LOAD26SM100_TMEM_LOAD_16dp32b32xENS4_13SM90_TMA_LOADENS12_INS13_ILi2ELi4ELi3EEES16_NST_INS5_IJS17_SG_EEENS5_IJSG_SD_EEEEEEENS4_39AutoVectorizingCopyWithAssumedAlignmentILi128EEENS4_14SM90_TMA_STOREES20_S22_S22_EEEvvEEEEvNT_6ParamsE) ;  /* 0xffffff5c04247950 */ /* 0x000fea0003c3ffff */
        .weak           $__internal_2_$__cuda_sm10x_tcgen05_guardrail_trap_unallocated_columns_being_dealloced
        .type           $__internal_2_$__cuda_sm10x_tcgen05_guardrail_trap_unallocated_columns_being_dealloced,@function
        .size           $__internal_2_$__cuda_sm10x_tcgen05_guardrail_trap_unallocated_columns_being_dealloced,(.L_x_240 - $__internal_2_$__cuda_sm10x_tcgen05_guardrail_trap_unallocated_columns_being_dealloced)
$__internal_2_$__cuda_sm10x_tcgen05_guardrail_trap_unallocated_columns_being_dealloced:
[----:B------:R-:W-:Y:S05]  /*a370*/  BPT.TRAP 0x1 ;  /* 0x000000040000795c */ /* 0x000fea0000300000 */
[----:B------:R-:W-:-:S04]  /*a380*/  HFMA2 R3, -RZ, RZ, 0, 0 ;  /* 0x00000000ff037431 */ /* 0x000fc800000001ff */
[----:B------:R-:W-:Y:S05]  /*a390*/  RET.REL.NODEC R2 `(_ZN7cutlass13device_kernelINS_4gemm6kernel13GemmUniversalIN4cute5tupleIJiiiiEEENS1_10collective13CollectiveMmaINS1_35MainloopSm100TmaUmmaWarpSpecializedILi34ELi2ELi4ENS5_IJNS4_1CILi4EEENSA_ILi2EEENSA_ILi1EEEEEEEENS5_IJNSA_ILi64EEENSA_ILi128EEENSA_ILi32EEEEEEaNS5_IJlSD_lEEEaSK_NS4_8TiledMMAINS4_8MMA_AtomIJNS4_15SM100_MMA_S8_SSIaaiLi64ELi128ELNS4_4UMMA5MajorE0ELSP_0ELNSO_8SaturateE0EEEEEENS4_6LayoutINS5_IJSD_SD_SD_EEENS5_IJNSA_ILi0EEESV_SV_EEEEENS5_IJNS4_10UnderscoreESY_SY_EEEEENS4_23SM90_TMA_LOAD_MULTICASTENS4_14ComposedLayoutINS4_7SwizzleILi1ELi4ELi3EEENS4_18smem_ptr_flag_bitsILi8EEENST_INS5_IJNSA_ILi8EEESI_EEENS5_IJSI_SD_EEEEEEEvNS4_8identityES11_S1B_vS1C_EENS_8epilogue10collective18CollectiveEpilogueINS1E_23Sm100TmaWarpSpecializedILi2ELi2ELi32ELb0ELb0EEEJSJ_NS5_IJNST_ISG_SD_EES1J_EEEaSK_aSK_NS1E_6fusion15FusionCallbacksIS1I_NS1L_17LinearCombinationIaiaiLNS_15FloatRoundStyleE2EEESJ_S1K_JEEENS4_5SM1004TMEM4LOAD26SM100_TMEM_LOAD_16dp32b32xENS4_13SM90_TMA_LOADENS12_INS13_ILi2ELi4ELi3EEES16_NST_INS5_IJS17_SG_EEENS5_IJSG_SD_EEEEEEENS4_39AutoVectorizingCopyWithAssumedAlignmentILi128EEENS4_14SM90_TMA_STOREES20_S22_S22_EEEvvEEEEvNT_6ParamsE) ;  /* 0xffffff5c02187950 */ /* 0x000fea0003c3ffff */
.L_x_239:
[----:B------:R-:W-:-:S00]  /*a3a0*/  BRA `(.L_x_239) ;  /* 0xfffffffc00fc7947 */ /* 0x000fc0000383ffff */
[----:B------:R-:W-:-:S00]  /*a3b0*/  NOP ;  /* 0x0000000000007918 */ /* 0x000fc00000000000 */
        /* <DEDUP_REMOVED lines=12> */
.L_x_240:


//--------------------- .nv.global.init           --------------------------
	.section	.nv.global.init,"aw",@progbits
.nv.global.init:
	.type		$str$27,@object
	.size		$str$27,($str$28 - $str$27)
$str$27:
        /*0000*/ 	.byte	0x28, 0x61, 0x64, 0x64, 0x72, 0x65, 0x73, 0x73, 0x20, 0x26, 0x20, 0x6d, 0x61, 0x73, 0x6b, 0x29
        /*0010*/ 	.byte	0x20, 0x3d, 0x3d, 0x20, 0x30, 0x00
	.type		$str$28,@object
	.size		$str$28,($str$26 - $str$28)
$str$28:
        /*0016*/ 	.byte	0x2f, 0x74, 0x6d, 0x70, 0x2f, 0x63, 0x75, 0x74, 0x6c, 0x61, 0x73, 0x73, 0x5f, 0x73, 0x77, 0x65
        /*0026*/ 	.byte	0x65, 0x70, 0x5f, 0x73, 0x72, 0x63, 0x2f, 0x69, 0x6e, 0x63, 0x6c, 0x75, 0x64, 0x65, 0x2f, 0x63
        /*0036*/ 	.byte	0x75, 0x74, 0x65, 0x2f, 0x70, 0x6f, 0x69, 0x6e, 0x74, 0x65, 0x72, 0x5f, 0x66, 0x6c, 0x61, 0x67
        /*0046*/ 	.byte	0x67, 0x65, 0x64, 0x2e, 0x68, 0x70, 0x70, 0x00
	.type		$str$26,@object
	.size		$str$26,($str$25 - $str$26)
$str$26:
        /*004e*/ 	.byte	0x2f, 0x74, 0x6d, 0x70, 0x2f, 0x63, 0x75, 0x74, 0x6c, 0x61, 0x73, 0x73, 0x5f, 0x73, 0x77, 0x65
        /*005e*/ 	.byte	0x65, 0x70, 0x5f, 0x73, 0x72, 0x63, 0x2f, 0x69, 0x6e, 0x63, 0x6c, 0x75, 0x64, 0x65, 0x2f, 0x63
        /*006e*/ 	.byte	0x75, 0x74, 0x65, 0x2f, 0x61, 0x74, 0x6f, 0x6d, 0x2f, 0x63, 0x6f, 0x70, 0x79, 0x5f, 0x74, 0x72
        /*007e*/ 	.byte	0x61, 0x69, 0x74, 0x73, 0x5f, 0x73, 0x6d, 0x31, 0x30, 0x30, 0x2e, 0x68, 0x70, 0x70, 0x00
	.type		$str$25,@object
	.size		$str$25,(__unnamed_1 - $str$25)
$str$25:
        /*008d*/ 	.byte	0x28, 0x28, 0x75, 0x69, 0x6e, 0x74, 0x33, 0x32, 0x5f, 0x74, 0x28, 0x74, 0x68, 0x72, 0x65, 0x61
        /*009d*/ 	.byte	0x64, 0x49, 0x64, 0x78, 0x2e, 0x78, 0x29, 0x20, 0x2f, 0x20, 0x33, 0x32, 0x29, 0x20, 0x25, 0x20
        /*00ad*/ 	.byte	0x34, 0x29, 0x20, 0x3d, 0x3d, 0x20, 0x28, 0x28, 0x28, 0x74, 0x6d, 0x65, 0x6d, 0x5f, 0x61, 0x64
        /*00bd*/ 	.byte	0x64, 0x72, 0x20, 0x3e, 0x3e, 0x20, 0x31, 0x36, 0x29, 0x20, 0x2f, 0x20, 0x33, 0x32, 0x29, 0x20
        /*00cd*/ 	.byte	0x25, 0x20, 0x34, 0x29, 0x00
	.type		__unnamed_1,@object
	.size		__unnamed_1,(__unnamed_2 - __unnamed_1)
__unnamed_1:
        /*00d2*/ 	.byte	0x61, 0x75, 0x74, 0x6f, 0x20, 0x63, 0x75, 0x74, 0x65, 0x3a, 0x3a, 0x61, 0x73, 0x5f, 0x70, 0x6f
        /* <DEDUP_REMOVED lines=24> */
        /*0262*/ 	.byte	0x00
	.type		__unnamed_2,@object
	.size		__unnamed_2,(.L_2 - __unnamed_2)
__unnamed_2:
        /* <DEDUP_REMOVED lines=41> */
.L_2:


//--------------------- .nv.shared._ZN7cutlass13device_kernelINS_4gemm6kernel13GemmUniversalIN4cute5tupleIJiiiiEEENS1_10collective13CollectiveMmaINS1_35MainloopSm100TmaUmmaWarpSpecializedILi34ELi2ELi4ENS5_IJNS4_1CILi4EEENSA_ILi2EEENSA_ILi1EEEEEEEENS5_IJNSA_ILi64EEENSA_ILi128EEENSA_ILi32EEEEEEaNS5_IJlSD_lEEEaSK_NS4_8TiledMMAINS4_8MMA_AtomIJNS4_15SM100_MMA_S8_SSIaaiLi64ELi128ELNS4_4UMMA5MajorE0ELSP_0ELNSO_8SaturateE0EEEEEENS4_6LayoutINS5_IJSD_SD_SD_EEENS5_IJNSA_ILi0EEESV_SV_EEEEENS5_IJNS4_10UnderscoreESY_SY_EEEEENS4_23SM90_TMA_LOAD_MULTICASTENS4_14ComposedLayoutINS4_7SwizzleILi1ELi4ELi3EEENS4_18smem_ptr_flag_bitsILi8EEENST_INS5_IJNSA_ILi8EEESI_EEENS5_IJSI_SD_EEEEEEEvNS4_8identityES11_S1B_vS1C_EENS_8epilogue10collective18CollectiveEpilogueINS1E_23Sm100TmaWarpSpecializedILi2ELi2ELi32ELb0ELb0EEEJSJ_NS5_IJNST_ISG_SD_EES1J_EEEaSK_aSK_NS1E_6fusion15FusionCallbacksIS1I_NS1L_17LinearCombinationIaiaiLNS_15FloatRoundStyleE2EEESJ_S1K_JEEENS4_5SM1004TMEM4LOAD26SM100_TMEM_LOAD_16dp32b32xENS4_13SM90_TMA_LOADENS12_INS13_ILi2ELi4ELi3EEES16_NST_INS5_IJS17_SG_EEENS5_IJSG_SD_EEEEEEENS4_39AutoVectorizingCopyWithAssumedAlignmentILi128EEENS4_14SM90_TMA_STOREES20_S22_S22_EEEvvEEEEvNT_6ParamsE --------------------------
	.section	.nv.shared._ZN7cutlass13device_kernelINS_4gemm6kernel13GemmUniversalIN4cute5tupleIJiiiiEEENS1_10collective13CollectiveMmaINS1_35MainloopSm100TmaUmmaWarpSpecializedILi34ELi2ELi4ENS5_IJNS4_1CILi4EEENSA_ILi2EEENSA_ILi1EEEEEEEENS5_IJNSA_ILi64EEENSA_ILi128EEENSA_ILi32EEEEEEaNS5_IJlSD_lEEEaSK_NS4_8TiledMMAINS4_8MMA_AtomIJNS4_15SM100_MMA_S8_SSIaaiLi64ELi128ELNS4_4UMMA5MajorE0ELSP_0ELNSO_8SaturateE0EEEEEENS4_6LayoutINS5_IJSD_SD_SD_EEENS5_IJNSA_ILi0EEESV_SV_EEEEENS5_IJNS4_10UnderscoreESY_SY_EEEEENS4_23SM90_TMA_LOAD_MULTICASTENS4_14ComposedLayoutINS4_7SwizzleILi1ELi4ELi3EEENS4_18smem_ptr_flag_bitsILi8EEENST_INS5_IJNSA_ILi8EEESI_EEENS5_IJSI_SD_EEEEEEEvNS4_8identityES11_S1B_vS1C_EENS_8epilogue10collective18CollectiveEpilogueINS1E_23Sm100TmaWarpSpecializedILi2ELi2ELi32ELb0ELb0EEEJSJ_NS5_IJNST_ISG_SD_EES1J_EEEaSK_aSK_NS1E_6fusion15FusionCallbacksIS1I_NS1L_17LinearCombinationIaiaiLNS_15FloatRoundStyleE2EEESJ_S1K_JEEENS4_5SM1004TMEM4LOAD26SM100_TMEM_LOAD_16dp32b32xENS4_13SM90_TMA_LOADENS12_INS13_ILi2ELi4ELi3EEES16_NST_INS5_IJS17_SG_EEENS5_IJSG_SD_EEEEEEENS4_39AutoVectorizingCopyWithAssumedAlignmentILi128EEENS4_14SM90_TMA_STOREES20_S22_S22_EEEvvEEEEvNT_6ParamsE,"aw",@nobits
	.sectionflags	@""
	.align	16
	.zero		1024


//--------------------- .nv.shared.reserved.0     --------------------------
	.section	.nv.shared.reserved.0,"aw",@nobits
	.weak		__nv_reservedSMEM_offset_0_alias
	.size		__nv_reservedSMEM_offset_0_alias, 0, 64
	.other		__nv_reservedSMEM_offset_0_alias,@"STO_CUDA_RESERVED_SHARED STV_DEFAULT"
__nv_reservedSMEM_offset_0_alias:
	.zero		0
.nv.shared.reserved.0:
	.zero		64
	.weak		__nv_reservedSMEM_tcgen05_partition
	.type		__nv_reservedSMEM_tcgen05_partition,@object
	.size		__nv_reservedSMEM_tcgen05_partition,(.L_0 - __nv_reservedSMEM_tcgen05_partition)
__nv_reservedSMEM_tcgen05_partition:
	.zero		32
.L_0:


//--------------------- .nv.global                --------------------------
	.section	.nv.global,"aw",@nobits
.nv.global:
	.type		_ZN40_INTERNAL_6aa69986_4_k_cu_7b005cf1_292994cute1_E,@object
	.size		_ZN40_INTERNAL_6aa69986_4_k_cu_7b005cf1_292994cute1_E,(_ZN40_INTERNAL_6aa69986_4_k_cu_7b005cf1_292994cuda3std3__45__cpo6cbeginE - _ZN40_INTERNAL_6aa69986_4_k_cu_7b005cf1_292994cute1_E)
_ZN40_INTERNAL_6aa69986_4_k_cu_7b005cf1_292994cute1_E:
	.zero		1
	.type		_ZN40_INTERNAL_6aa69986_4_k_cu_7b005cf1_292994cuda3std3__45__cpo6cbeginE,@object
	.size		_ZN40_INTERNAL_6aa69986_4_k_cu_7b005cf1_292994cuda3std3__45__cpo6cbeginE,(_ZN40_INTERNAL_6aa69986_4_k_cu_7b005cf1_292994cuda3std3__48in_placeE - _ZN40_INTERNAL_6aa69986_4_k_cu_7b005cf1_292994cuda3std3__45__cpo6cbeginE)
_ZN40_INTERNAL_6aa69986_4_k_cu_7b005cf1_292994cuda3std3__45__cpo6cbeginE:
	.zero		1
	.type		_ZN40_INTERNAL_6aa69986_4_k_cu_7b005cf1_292994cuda3std3__48in_placeE,@object
	.size		_ZN40_INTERNAL_6aa69986_4_k_cu_7b005cf1_292994cuda3std3__48in_placeE,(_ZN40_INTERNAL_6aa69986_4_k_cu_7b005cf1_292994cuda3std6ranges3__45__cpo9iter_moveE - _ZN40_INTERNAL_6aa69986_4_k_cu_7b005cf1_292994cuda3std3__48in_placeE)
_ZN40_INTERNAL_6aa69986_4_k_cu_7b005cf1_292994cuda3std3__48in_placeE:
	.zero		1
	.type		_ZN40_INTERNAL_6aa69986_4_k_cu_7b005cf1_292994cuda3std6ranges3__45__cpo9iter_moveE,@object
	.size		_ZN40_INTERNAL_6aa69986_4_k_cu_7b005cf1_292994cuda3std6ranges3__45__cpo9iter_moveE,(_ZN40_INTERNAL_6aa69986_4_k_cu_7b005cf1_292994cuda3std3__45__cpo5beginE - _ZN40_INTERNAL_6aa69986_4_k_cu_7b005cf1_292994cuda3std6ranges3__45__cpo9iter_moveE)
_ZN40_INTERNAL_6aa69986_4_k_cu_7b005cf1_292994cuda3std6ranges3__45__cpo9iter_moveE:
	.zero		1
	.type		_ZN40_INTERNAL_6aa69986_4_k_cu_7b005cf1_292994cuda3std3__45__cpo5beginE,@object
	.size		_ZN40_INTERNAL_6aa69986_4_k_cu_7b005cf1_292994cuda3std3__45__cpo5beginE,(_ZN40_INTERNAL_6aa69986_4_k_cu_7b005cf1_292994cuda3std3__442_GLOBAL__N__6aa69986_4_k_cu_7b005cf1_292996ignoreE - _ZN40_INTERNAL_6aa69986_4_k_cu_7b005cf1_292994cuda3std3__45__cpo5beginE)
_ZN40_INTERNAL_6aa69986_4_k_cu_7b005cf1_292994cuda3std3__45__cpo5beginE:
	.zero		1
	.type		_ZN40_INTERNAL_6aa69986_4_k_cu_7b005cf1_292994cuda3std3__442_GLOBAL__N__6aa69986_4_k_cu_7b005cf1_292996ignoreE,@object
	.size		_ZN40_INTERNAL_6aa69986_4_k_cu_7b005cf1_292994cuda3std3__442_GLOBAL__N__6aa69986_4_k_cu_7b005cf1_292996ignoreE,(_ZN40_INTERNAL_6aa69986_4_k_cu_7b005cf1_292994cute7productE - _ZN40_INTERNAL_6aa69986_4_k_cu_7b005cf1_292994cuda3std3__442_GLOBAL__N__6aa69986_4_k_cu_7b005cf1_292996ignoreE)
_ZN40_INTERNAL_6aa69986_4_k_cu_7b005cf1_292994cuda3std3__442_GLOBAL__N__6aa69986_4_k_cu_7b005cf1_292996ignoreE:
	.zero		1
	.type		_ZN40_INTERNAL_6aa69986_4_k_cu_7b005cf1_292994cute7productE,@object
	.size		_ZN40_INTERNAL_6aa69986_4_k_cu_7b005cf1_292994cute7productE,(_ZN40_INTERNAL_6aa69986_4_k_cu_7b005cf1_292994cuda3std3__45__cpo3endE - _ZN40_INTERNAL_6aa69986_4_k_cu_7b005cf1_292994cute7productE)
_ZN40_INTERNAL_6aa69986_4_k_cu_7b005cf1_292994cute7productE:
	.zero		1
	.type		_ZN40_INTERNAL_6aa69986_4_k_cu_7b005cf1_292994cuda3std3__45__cpo3endE,@object
	.size		_ZN40_INTERNAL_6aa69986_4_k_cu_7b005cf1_292994cuda3std3__45__cpo3endE,(_ZN40_INTERNAL_6aa69986_4_k_cu_7b005cf1_292994cuda3std3__419piecewise_constructE - _ZN40_INTERNAL_6aa69986_4_k_cu_7b005cf1_292994cuda3std3__45__cpo3endE)
_ZN40_INTERNAL_6aa69986_4_k_cu_7b005cf1_292994cuda3std3__45__cpo3endE:
	.zero		1
	.type		_ZN40_INTERNAL_6aa69986_4_k_cu_7b005cf1_292994cuda3std3__419piecewise_constructE,@object
	.size		_ZN40_INTERNAL_6aa69986_4_k_cu_7b005cf1_292994cuda3std3__419piecewise_constructE,(_ZN40_INTERNAL_6aa69986_4_k_cu_7b005cf1_292994cuda3std3__45__cpo4cendE - _ZN40_INTERNAL_6aa69986_4_k_cu_7b005cf1_292994cuda3std3__419piecewise_constructE)
_ZN40_INTERNAL_6aa69986_4_k_cu_7b005cf1_292994cuda3std3__419piecewise_constructE:
	.zero		1
	.type		_ZN40_INTERNAL_6aa69986_4_k_cu_7b005cf1_292994cuda3std3__45__cpo4cendE,@object
	.size		_ZN40_INTERNAL_6aa69986_4_k_cu_7b005cf1_292994cuda3std3__45__cpo4cendE,(_ZN40_INTERNAL_6aa69986_4_k_cu_7b005cf1_292994cuda3std6ranges3__45__cpo4swapE - _ZN40_INTERNAL_6aa69986_4_k_cu_7b005cf1_292994cuda3std3__45__cpo4cendE)
_ZN40_INTERNAL_6aa69986_4_k_cu_7b005cf1_292994cuda3std3__45__cpo4cendE:
	.zero		1
	.type		_ZN40_INTERNAL_6aa69986_4_k_cu_7b005cf1_292994cuda3std6ranges3__45__cpo4swapE,@object
	.size		_ZN40_INTERNAL_6aa69986_4_k_cu_7b005cf1_292994cuda3std6ranges3__45__cpo4swapE,(.L_10 - _ZN40_INTERNAL_6aa69986_4_k_cu_7b005cf1_292994cuda3std6ranges3__45__cpo4swapE)
_ZN40_INTERNAL_6aa69986_4_k_cu_7b005cf1_292994cuda3std6ranges3__45__cpo4swapE:
	.zero		1
.L_10:


//--------------------- .nv.constant0._ZN7cutlass13device_kernelINS_4gemm6kernel13GemmUniversalIN4cute5tupleIJiiiiEEENS1_10collective13CollectiveMmaINS1_35MainloopSm100TmaUmmaWarpSpecializedILi34ELi2ELi4ENS5_IJNS4_1CILi4EEENSA_ILi2EEENSA_ILi1EEEEEEEENS5_IJNSA_ILi64EEENSA_ILi128EEENSA_ILi32EEEEEEaNS5_IJlSD_lEEEaSK_NS4_8TiledMMAINS4_8MMA_AtomIJNS4_15SM100_MMA_S8_SSIaaiLi64ELi128ELNS4_4UMMA5MajorE0ELSP_0ELNSO_8SaturateE0EEEEEENS4_6LayoutINS5_IJSD_SD_SD_EEENS5_IJNSA_ILi0EEESV_SV_EEEEENS5_IJNS4_10UnderscoreESY_SY_EEEEENS4_23SM90_TMA_LOAD_MULTICASTENS4_14ComposedLayoutINS4_7SwizzleILi1ELi4ELi3EEENS4_18smem_ptr_flag_bitsILi8EEENST_INS5_IJNSA_ILi8EEESI_EEENS5_IJSI_SD_EEEEEEEvNS4_8identityES11_S1B_vS1C_EENS_8epilogue10collective18CollectiveEpilogueINS1E_23Sm100TmaWarpSpecializedILi2ELi2ELi32ELb0ELb0EEEJSJ_NS5_IJNST_ISG_SD_EES1J_EEEaSK_aSK_NS1E_6fusion15FusionCallbacksIS1I_NS1L_17LinearCombinationIaiaiLNS_15FloatRoundStyleE2EEESJ_S1K_JEEENS4_5SM1004TMEM4LOAD26SM100_TMEM_LOAD_16dp32b32xENS4_13SM90_TMA_LOADENS12_INS13_ILi2ELi4ELi3EEES16_NST_INS5_IJS17_SG_EEENS5_IJSG_SD_EEEEEEENS4_39AutoVectorizingCopyWithAssumedAlignmentILi128EEENS4_14SM90_TMA_STOREES20_S22_S22_EEEvvEEEEvNT_6ParamsE --------------------------
	.section	.nv.constant0._ZN7cutlass13device_kernelINS_4gemm6kernel13GemmUniversalIN4cute5tupleIJiiiiEEENS1_10collective13CollectiveMmaINS1_35MainloopSm100TmaUmmaWarpSpecializedILi34ELi2ELi4ENS5_IJNS4_1CILi4EEENSA_ILi2EEENSA_ILi1EEEEEEEENS5_IJNSA_ILi64EEENSA_ILi128EEENSA_ILi32EEEEEEaNS5_IJlSD_lEEEaSK_NS4_8TiledMMAINS4_8MMA_AtomIJNS4_15SM100_MMA_S8_SSIaaiLi64ELi128ELNS4_4UMMA5MajorE0ELSP_0ELNSO_8SaturateE0EEEEEENS4_6LayoutINS5_IJSD_SD_SD_EEENS5_IJNSA_ILi0EEESV_SV_EEEEENS5_IJNS4_10UnderscoreESY_SY_EEEEENS4_23SM90_TMA_LOAD_MULTICASTENS4_14ComposedLayoutINS4_7SwizzleILi1ELi4ELi3EEENS4_18smem_ptr_flag_bitsILi8EEENST_INS5_IJNSA_ILi8EEESI_EEENS5_IJSI_SD_EEEEEEEvNS4_8identityES11_S1B_vS1C_EENS_8epilogue10collective18CollectiveEpilogueINS1E_23Sm100TmaWarpSpecializedILi2ELi2ELi32ELb0ELb0EEEJSJ_NS5_IJNST_ISG_SD_EES1J_EEEaSK_aSK_NS1E_6fusion15FusionCallbacksIS1I_NS1L_17LinearCombinationIaiaiLNS_15FloatRoundStyleE2EEESJ_S1K_JEEENS4_5SM1004TMEM4LOAD26SM100_TMEM_LOAD_16dp32b32xENS4_13SM90_TMA_LOADENS12_INS13_ILi2ELi4ELi3EEES16_NST_INS5_IJS17_SG_EEENS5_IJSG_SD_EEEEEEENS4_39AutoVectorizingCopyWithAssumedAlignmentILi128EEENS4_14SM90_TMA_STOREES20_S22_S22_EEEvvEEEEvNT_6ParamsE,"a",@progbits
	.sectionflags	@""
	.align	4
.nv.constant0._ZN7cutlass13device_kernelINS_4gemm6kernel13GemmUniversalIN4cute5tupleIJiiiiEEENS1_10collective13CollectiveMmaINS1_35MainloopSm100TmaUmmaWarpSpecializedILi34ELi2ELi4ENS5_IJNS4_1CILi4EEENSA_ILi2EEENSA_ILi1EEEEEEEENS5_IJNSA_ILi64EEENSA_ILi128EEENSA_ILi32EEEEEEaNS5_IJlSD_lEEEaSK_NS4_8TiledMMAINS4_8MMA_AtomIJNS4_15SM100_MMA_S8_SSIaaiLi64ELi128ELNS4_4UMMA5MajorE0ELSP_0ELNSO_8SaturateE0EEEEEENS4_6LayoutINS5_IJSD_SD_SD_EEENS5_IJNSA_ILi0EEESV_SV_EEEEENS5_IJNS4_10UnderscoreESY_SY_EEEEENS4_23SM90_TMA_LOAD_MULTICASTENS4_14ComposedLayoutINS4_7SwizzleILi1ELi4ELi3EEENS4_18smem_ptr_flag_bitsILi8EEENST_INS5_IJNSA_ILi8EEESI_EEENS5_IJSI_SD_EEEEEEEvNS4_8identityES11_S1B_vS1C_EENS_8epilogue10collective18CollectiveEpilogueINS1E_23Sm100TmaWarpSpecializedILi2ELi2ELi32ELb0ELb0EEEJSJ_NS5_IJNST_ISG_SD_EES1J_EEEaSK_aSK_NS1E_6fusion15FusionCallbacksIS1I_NS1L_17LinearCombinationIaiaiLNS_15FloatRoundStyleE2EEESJ_S1K_JEEENS4_5SM1004TMEM4LOAD26SM100_TMEM_LOAD_16dp32b32xENS4_13SM90_TMA_LOADENS12_INS13_ILi2ELi4ELi3EEES16_NST_INS5_IJS17_SG_EEENS5_IJSG_SD_EEEEEEENS4_39AutoVectorizingCopyWithAssumedAlignmentILi128EEENS4_14SM90_TMA_STOREES20_S22_S22_EEEvvEEEEvNT_6ParamsE:
	.zero		2944


//--------------------- SYMBOLS --------------------------

	.type		.nv.reservedSmem.offset0,@object
	.size		.nv.reservedSmem.offset0,0x4
	.type		.nv.reservedSmem.cap,@object
	.size		.nv.reservedSmem.cap,0x4
	.type		__assertfail,@function
